//
// Generated by NVIDIA NVVM Compiler
//
// Compiler Build ID: CL-36424714
// Cuda compilation tools, release 13.0, V13.0.88
// Based on NVVM 20.0.0
//

.version 9.0
.target sm_100
.address_size 64

	// .globl	_ZN3cub18CUB_300001_SM_10006detail11EmptyKernelIvEEvv
// _ZZN3cub18CUB_300001_SM_10006detail6reduce28DeviceReduceSingleTileKernelINS2_10policy_hubIij9CustomMinE10Policy1000EPiS8_jS5_iiN4cuda3std3__410__identityEEEvT0_T1_T2_T3_T4_T6_E12temp_storage has been demoted
// _ZZN3cub18CUB_300001_SM_10006detail6reduce18DeviceReduceKernelINS2_10policy_hubIij9CustomMinE10Policy1000EPijS5_iN4cuda3std3__410__identityEEEvT0_PT3_T1_NS0_13GridEvenShareISG_EET2_T4_E12temp_storage has been demoted
// _ZZN3cub18CUB_300001_SM_10006detail6reduce28DeviceReduceSingleTileKernelINS2_10policy_hubIij9CustomMinE10Policy1000EPiS8_iS5_iiN4cuda3std3__410__identityEEEvT0_T1_T2_T3_T4_T6_E12temp_storage has been demoted
.global .align 1 .b8 _ZN34_INTERNAL_430a163b_4_k_cu_0da159924cuda3std3__45__cpo5beginE[1];
.global .align 1 .b8 _ZN34_INTERNAL_430a163b_4_k_cu_0da159924cuda3std3__45__cpo3endE[1];
.global .align 1 .b8 _ZN34_INTERNAL_430a163b_4_k_cu_0da159924cuda3std3__45__cpo6cbeginE[1];
.global .align 1 .b8 _ZN34_INTERNAL_430a163b_4_k_cu_0da159924cuda3std3__45__cpo4cendE[1];
.global .align 1 .b8 _ZN34_INTERNAL_430a163b_4_k_cu_0da159924cuda3std3__45__cpo6rbeginE[1];
.global .align 1 .b8 _ZN34_INTERNAL_430a163b_4_k_cu_0da159924cuda3std3__45__cpo4rendE[1];
.global .align 1 .b8 _ZN34_INTERNAL_430a163b_4_k_cu_0da159924cuda3std3__45__cpo7crbeginE[1];
.global .align 1 .b8 _ZN34_INTERNAL_430a163b_4_k_cu_0da159924cuda3std3__45__cpo5crendE[1];
.global .align 1 .b8 _ZN34_INTERNAL_430a163b_4_k_cu_0da159924cuda3std3__436_GLOBAL__N__430a163b_4_k_cu_0da159926ignoreE[1];
.global .align 1 .b8 _ZN34_INTERNAL_430a163b_4_k_cu_0da159924cuda3std3__419piecewise_constructE[1];
.global .align 1 .b8 _ZN34_INTERNAL_430a163b_4_k_cu_0da159924cuda3std3__48in_placeE[1];
.global .align 1 .b8 _ZN34_INTERNAL_430a163b_4_k_cu_0da159924cuda3std3__420unreachable_sentinelE[1];
.global .align 1 .b8 _ZN34_INTERNAL_430a163b_4_k_cu_0da159924cuda3std3__47nulloptE[1];
.global .align 1 .b8 _ZN34_INTERNAL_430a163b_4_k_cu_0da159924cuda3std3__48unexpectE[1];
.global .align 1 .b8 _ZN34_INTERNAL_430a163b_4_k_cu_0da159924cuda3std6ranges3__45__cpo4swapE[1];
.global .align 1 .b8 _ZN34_INTERNAL_430a163b_4_k_cu_0da159924cuda3std6ranges3__45__cpo9iter_moveE[1];
.global .align 1 .b8 _ZN34_INTERNAL_430a163b_4_k_cu_0da159924cuda3std6ranges3__45__cpo5beginE[1];
.global .align 1 .b8 _ZN34_INTERNAL_430a163b_4_k_cu_0da159924cuda3std6ranges3__45__cpo3endE[1];
.global .align 1 .b8 _ZN34_INTERNAL_430a163b_4_k_cu_0da159924cuda3std6ranges3__45__cpo6cbeginE[1];
.global .align 1 .b8 _ZN34_INTERNAL_430a163b_4_k_cu_0da159924cuda3std6ranges3__45__cpo4cendE[1];
.global .align 1 .b8 _ZN34_INTERNAL_430a163b_4_k_cu_0da159924cuda3std6ranges3__45__cpo7advanceE[1];
.global .align 1 .b8 _ZN34_INTERNAL_430a163b_4_k_cu_0da159924cuda3std6ranges3__45__cpo9iter_swapE[1];
.global .align 1 .b8 _ZN34_INTERNAL_430a163b_4_k_cu_0da159924cuda3std6ranges3__45__cpo4nextE[1];
.global .align 1 .b8 _ZN34_INTERNAL_430a163b_4_k_cu_0da159924cuda3std6ranges3__45__cpo4prevE[1];
.global .align 1 .b8 _ZN34_INTERNAL_430a163b_4_k_cu_0da159924cuda3std6ranges3__45__cpo4dataE[1];
.global .align 1 .b8 _ZN34_INTERNAL_430a163b_4_k_cu_0da159924cuda3std6ranges3__45__cpo5cdataE[1];
.global .align 1 .b8 _ZN34_INTERNAL_430a163b_4_k_cu_0da159924cuda3std6ranges3__45__cpo4sizeE[1];
.global .align 1 .b8 _ZN34_INTERNAL_430a163b_4_k_cu_0da159924cuda3std6ranges3__45__cpo5ssizeE[1];
.global .align 1 .b8 _ZN34_INTERNAL_430a163b_4_k_cu_0da159924cuda3std6ranges3__45__cpo8distanceE[1];
.global .align 1 .b8 _ZN34_INTERNAL_430a163b_4_k_cu_0da159926thrust24THRUST_300001_SM_1000_NS6system6detail10sequential3seqE[1];
.global .align 1 .b8 _ZN34_INTERNAL_430a163b_4_k_cu_0da159926thrust24THRUST_300001_SM_1000_NS12placeholders2_1E[1];
.global .align 1 .b8 _ZN34_INTERNAL_430a163b_4_k_cu_0da159926thrust24THRUST_300001_SM_1000_NS12placeholders2_2E[1];
.global .align 1 .b8 _ZN34_INTERNAL_430a163b_4_k_cu_0da159926thrust24THRUST_300001_SM_1000_NS12placeholders2_3E[1];
.global .align 1 .b8 _ZN34_INTERNAL_430a163b_4_k_cu_0da159926thrust24THRUST_300001_SM_1000_NS12placeholders2_4E[1];
.global .align 1 .b8 _ZN34_INTERNAL_430a163b_4_k_cu_0da159926thrust24THRUST_300001_SM_1000_NS12placeholders2_5E[1];
.global .align 1 .b8 _ZN34_INTERNAL_430a163b_4_k_cu_0da159926thrust24THRUST_300001_SM_1000_NS12placeholders2_6E[1];
.global .align 1 .b8 _ZN34_INTERNAL_430a163b_4_k_cu_0da159926thrust24THRUST_300001_SM_1000_NS12placeholders2_7E[1];
.global .align 1 .b8 _ZN34_INTERNAL_430a163b_4_k_cu_0da159926thrust24THRUST_300001_SM_1000_NS12placeholders2_8E[1];
.global .align 1 .b8 _ZN34_INTERNAL_430a163b_4_k_cu_0da159926thrust24THRUST_300001_SM_1000_NS12placeholders2_9E[1];
.global .align 1 .b8 _ZN34_INTERNAL_430a163b_4_k_cu_0da159926thrust24THRUST_300001_SM_1000_NS12placeholders3_10E[1];

.visible .entry _ZN3cub18CUB_300001_SM_10006detail11EmptyKernelIvEEvv()
{


	ret;

}
	// .globl	_ZN3cub18CUB_300001_SM_10006detail6reduce28DeviceReduceSingleTileKernelINS2_10policy_hubIij9CustomMinE10Policy1000EPiS8_jS5_iiN4cuda3std3__410__identityEEEvT0_T1_T2_T3_T4_T6_
.visible .entry _ZN3cub18CUB_300001_SM_10006detail6reduce28DeviceReduceSingleTileKernelINS2_10policy_hubIij9CustomMinE10Policy1000EPiS8_jS5_iiN4cuda3std3__410__identityEEEvT0_T1_T2_T3_T4_T6_(
	.param .u64 .ptr .align 1 _ZN3cub18CUB_300001_SM_10006detail6reduce28DeviceReduceSingleTileKernelINS2_10policy_hubIij9CustomMinE10Policy1000EPiS8_jS5_iiN4cuda3std3__410__identityEEEvT0_T1_T2_T3_T4_T6__param_0,
	.param .u64 .ptr .align 1 _ZN3cub18CUB_300001_SM_10006detail6reduce28DeviceReduceSingleTileKernelINS2_10policy_hubIij9CustomMinE10Policy1000EPiS8_jS5_iiN4cuda3std3__410__identityEEEvT0_T1_T2_T3_T4_T6__param_1,
	.param .u32 _ZN3cub18CUB_300001_SM_10006detail6reduce28DeviceReduceSingleTileKernelINS2_10policy_hubIij9CustomMinE10Policy1000EPiS8_jS5_iiN4cuda3std3__410__identityEEEvT0_T1_T2_T3_T4_T6__param_2,
	.param .align 1 .b8 _ZN3cub18CUB_300001_SM_10006detail6reduce28DeviceReduceSingleTileKernelINS2_10policy_hubIij9CustomMinE10Policy1000EPiS8_jS5_iiN4cuda3std3__410__identityEEEvT0_T1_T2_T3_T4_T6__param_3[1],
	.param .u32 _ZN3cub18CUB_300001_SM_10006detail6reduce28DeviceReduceSingleTileKernelINS2_10policy_hubIij9CustomMinE10Policy1000EPiS8_jS5_iiN4cuda3std3__410__identityEEEvT0_T1_T2_T3_T4_T6__param_4,
	.param .align 1 .b8 _ZN3cub18CUB_300001_SM_10006detail6reduce28DeviceReduceSingleTileKernelINS2_10policy_hubIij9CustomMinE10Policy1000EPiS8_jS5_iiN4cuda3std3__410__identityEEEvT0_T1_T2_T3_T4_T6__param_5[1]
)
.maxntid 256
.minnctapersm 1
{
	.reg .pred 	%p<97>;
	.reg .b32 	%r<699>;
	.reg .b64 	%rd<122>;
	// demoted variable
	.shared .align 4 .b8 _ZZN3cub18CUB_300001_SM_10006detail6reduce28DeviceReduceSingleTileKernelINS2_10policy_hubIij9CustomMinE10Policy1000EPiS8_jS5_iiN4cuda3std3__410__identityEEEvT0_T1_T2_T3_T4_T6_E12temp_storage[44];
	ld.param.u64 	%rd15, [_ZN3cub18CUB_300001_SM_10006detail6reduce28DeviceReduceSingleTileKernelINS2_10policy_hubIij9CustomMinE10Policy1000EPiS8_jS5_iiN4cuda3std3__410__identityEEEvT0_T1_T2_T3_T4_T6__param_0];
	ld.param.u64 	%rd16, [_ZN3cub18CUB_300001_SM_10006detail6reduce28DeviceReduceSingleTileKernelINS2_10policy_hubIij9CustomMinE10Policy1000EPiS8_jS5_iiN4cuda3std3__410__identityEEEvT0_T1_T2_T3_T4_T6__param_1];
	ld.param.u32 	%r127, [_ZN3cub18CUB_300001_SM_10006detail6reduce28DeviceReduceSingleTileKernelINS2_10policy_hubIij9CustomMinE10Policy1000EPiS8_jS5_iiN4cuda3std3__410__identityEEEvT0_T1_T2_T3_T4_T6__param_2];
	ld.param.u32 	%r128, [_ZN3cub18CUB_300001_SM_10006detail6reduce28DeviceReduceSingleTileKernelINS2_10policy_hubIij9CustomMinE10Policy1000EPiS8_jS5_iiN4cuda3std3__410__identityEEEvT0_T1_T2_T3_T4_T6__param_4];
	cvta.to.global.u64 	%rd1, %rd16;
	setp.ne.s32 	%p1, %r127, 0;
	@%p1 bra 	$L__BB1_3;
	mov.u32 	%r645, %tid.x;
	setp.ne.s32 	%p96, %r645, 0;
	@%p96 bra 	$L__BB1_76;
	st.global.u32 	[%rd1], %r128;
	bra.uni 	$L__BB1_76;
$L__BB1_3:
	and.b64  	%rd17, %rd15, 15;
	setp.ne.s64 	%p2, %rd17, 0;
	@%p2 bra 	$L__BB1_39;
	setp.gt.u32 	%p49, %r127, 4095;
	@%p49 bra 	$L__BB1_23;
	mov.u32 	%r1, %tid.x;
	setp.ge.u32 	%p66, %r1, %r127;
	mov.b32 	%r656, 0;
	mov.u32 	%r651, %r1;
	@%p66 bra 	$L__BB1_7;
	mul.wide.u32 	%rd110, %r1, 4;
	add.s64 	%rd109, %rd15, %rd110;
	// begin inline asm
	ld.global.nc.u32 %r656, [%rd109];
	// end inline asm
	add.s32 	%r651, %r1, 256;
$L__BB1_7:
	setp.ge.u32 	%p67, %r651, %r127;
	@%p67 bra 	$L__BB1_14;
	not.b32 	%r520, %r651;
	add.s32 	%r6, %r127, %r520;
	and.b32  	%r521, %r6, 768;
	setp.eq.s32 	%p68, %r521, 768;
	@%p68 bra 	$L__BB1_11;
	mul.wide.u32 	%rd111, %r651, 4;
	add.s64 	%rd118, %rd15, %rd111;
	shr.u32 	%r522, %r6, 8;
	add.s32 	%r523, %r522, 1;
	and.b32  	%r524, %r523, 3;
	neg.s32 	%r648, %r524;
$L__BB1_10:
	.pragma "nounroll";
	// begin inline asm
	ld.global.nc.u32 %r525, [%rd118];
	// end inline asm
	min.s32 	%r656, %r525, %r656;
	add.s32 	%r651, %r651, 256;
	add.s64 	%rd118, %rd118, 1024;
	add.s32 	%r648, %r648, 1;
	setp.ne.s32 	%p69, %r648, 0;
	@%p69 bra 	$L__BB1_10;
$L__BB1_11:
	setp.lt.u32 	%p70, %r6, 768;
	@%p70 bra 	$L__BB1_14;
	mul.wide.u32 	%rd113, %r651, 4;
	add.s64 	%rd119, %rd15, %rd113;
$L__BB1_13:
	// begin inline asm
	ld.global.nc.u32 %r526, [%rd119];
	// end inline asm
	min.s32 	%r530, %r526, %r656;
	add.s64 	%rd115, %rd119, 1024;
	// begin inline asm
	ld.global.nc.u32 %r527, [%rd115];
	// end inline asm
	min.s32 	%r531, %r527, %r530;
	add.s64 	%rd116, %rd119, 2048;
	// begin inline asm
	ld.global.nc.u32 %r528, [%rd116];
	// end inline asm
	min.s32 	%r532, %r528, %r531;
	add.s64 	%rd117, %rd119, 3072;
	// begin inline asm
	ld.global.nc.u32 %r529, [%rd117];
	// end inline asm
	min.s32 	%r656, %r529, %r532;
	add.s32 	%r651, %r651, 1024;
	add.s64 	%rd119, %rd119, 4096;
	setp.lt.s32 	%p71, %r651, %r127;
	@%p71 bra 	$L__BB1_13;
$L__BB1_14:
	setp.lt.u32 	%p72, %r127, 256;
	@%p72 bra 	$L__BB1_19;
	// begin inline asm
	mov.u32 %r596, %laneid;
	// end inline asm
	mov.b32 	%r599, 1;
	mov.b32 	%r620, 31;
	mov.b32 	%r621, -1;
	// begin inline asm
	shfl.sync.down.b32 %r597, %r656, %r599, %r620, %r621;
	// end inline asm
	setp.gt.s32 	%p88, %r596, 30;
	min.s32 	%r622, %r597, %r656;
	selp.b32 	%r603, %r656, %r622, %p88;
	mov.b32 	%r604, 2;
	// begin inline asm
	shfl.sync.down.b32 %r602, %r603, %r604, %r620, %r621;
	// end inline asm
	setp.gt.s32 	%p89, %r596, 29;
	min.s32 	%r623, %r602, %r603;
	selp.b32 	%r608, %r603, %r623, %p89;
	mov.b32 	%r609, 4;
	// begin inline asm
	shfl.sync.down.b32 %r607, %r608, %r609, %r620, %r621;
	// end inline asm
	setp.gt.s32 	%p90, %r596, 27;
	min.s32 	%r624, %r607, %r608;
	selp.b32 	%r613, %r608, %r624, %p90;
	mov.b32 	%r614, 8;
	// begin inline asm
	shfl.sync.down.b32 %r612, %r613, %r614, %r620, %r621;
	// end inline asm
	setp.gt.s32 	%p91, %r596, 23;
	min.s32 	%r625, %r612, %r613;
	selp.b32 	%r618, %r613, %r625, %p91;
	mov.b32 	%r619, 16;
	// begin inline asm
	shfl.sync.down.b32 %r617, %r618, %r619, %r620, %r621;
	// end inline asm
	setp.gt.s32 	%p92, %r596, 15;
	min.s32 	%r22, %r617, %r618;
	selp.b32 	%r698, %r618, %r22, %p92;
	setp.ne.s32 	%p93, %r596, 0;
	@%p93 bra 	$L__BB1_17;
	shr.u32 	%r626, %r1, 3;
	and.b32  	%r627, %r626, 124;
	mov.u32 	%r628, _ZZN3cub18CUB_300001_SM_10006detail6reduce28DeviceReduceSingleTileKernelINS2_10policy_hubIij9CustomMinE10Policy1000EPiS8_jS5_iiN4cuda3std3__410__identityEEEvT0_T1_T2_T3_T4_T6_E12temp_storage;
	add.s32 	%r629, %r628, %r627;
	st.shared.u32 	[%r629+8], %r22;
$L__BB1_17:
	bar.sync 	0;
	setp.ne.s32 	%p94, %r1, 0;
	@%p94 bra 	$L__BB1_74;
	ld.shared.u32 	%r630, [_ZZN3cub18CUB_300001_SM_10006detail6reduce28DeviceReduceSingleTileKernelINS2_10policy_hubIij9CustomMinE10Policy1000EPiS8_jS5_iiN4cuda3std3__410__identityEEEvT0_T1_T2_T3_T4_T6_E12temp_storage+12];
	min.s32 	%r631, %r630, %r698;
	ld.shared.u32 	%r632, [_ZZN3cub18CUB_300001_SM_10006detail6reduce28DeviceReduceSingleTileKernelINS2_10policy_hubIij9CustomMinE10Policy1000EPiS8_jS5_iiN4cuda3std3__410__identityEEEvT0_T1_T2_T3_T4_T6_E12temp_storage+16];
	min.s32 	%r633, %r632, %r631;
	ld.shared.u32 	%r634, [_ZZN3cub18CUB_300001_SM_10006detail6reduce28DeviceReduceSingleTileKernelINS2_10policy_hubIij9CustomMinE10Policy1000EPiS8_jS5_iiN4cuda3std3__410__identityEEEvT0_T1_T2_T3_T4_T6_E12temp_storage+20];
	min.s32 	%r635, %r634, %r633;
	ld.shared.u32 	%r636, [_ZZN3cub18CUB_300001_SM_10006detail6reduce28DeviceReduceSingleTileKernelINS2_10policy_hubIij9CustomMinE10Policy1000EPiS8_jS5_iiN4cuda3std3__410__identityEEEvT0_T1_T2_T3_T4_T6_E12temp_storage+24];
	min.s32 	%r637, %r636, %r635;
	ld.shared.u32 	%r638, [_ZZN3cub18CUB_300001_SM_10006detail6reduce28DeviceReduceSingleTileKernelINS2_10policy_hubIij9CustomMinE10Policy1000EPiS8_jS5_iiN4cuda3std3__410__identityEEEvT0_T1_T2_T3_T4_T6_E12temp_storage+28];
	min.s32 	%r639, %r638, %r637;
	ld.shared.u32 	%r640, [_ZZN3cub18CUB_300001_SM_10006detail6reduce28DeviceReduceSingleTileKernelINS2_10policy_hubIij9CustomMinE10Policy1000EPiS8_jS5_iiN4cuda3std3__410__identityEEEvT0_T1_T2_T3_T4_T6_E12temp_storage+32];
	min.s32 	%r641, %r640, %r639;
	ld.shared.u32 	%r642, [_ZZN3cub18CUB_300001_SM_10006detail6reduce28DeviceReduceSingleTileKernelINS2_10policy_hubIij9CustomMinE10Policy1000EPiS8_jS5_iiN4cuda3std3__410__identityEEEvT0_T1_T2_T3_T4_T6_E12temp_storage+36];
	min.s32 	%r698, %r642, %r641;
	bra.uni 	$L__BB1_74;
$L__BB1_19:
	// begin inline asm
	mov.u32 %r533, %laneid;
	// end inline asm
	and.b32  	%r559, %r1, 992;
	add.s32 	%r560, %r559, 32;
	setp.gt.u32 	%p73, %r560, %r127;
	not.b32 	%r561, %r559;
	add.s32 	%r562, %r127, %r561;
	selp.b32 	%r557, %r562, 31, %p73;
	mov.b32 	%r536, 1;
	mov.b32 	%r558, -1;
	// begin inline asm
	shfl.sync.down.b32 %r534, %r656, %r536, %r557, %r558;
	// end inline asm
	setp.lt.s32 	%p74, %r533, %r557;
	min.s32 	%r563, %r534, %r656;
	selp.b32 	%r540, %r563, %r656, %p74;
	mov.b32 	%r541, 2;
	// begin inline asm
	shfl.sync.down.b32 %r539, %r540, %r541, %r557, %r558;
	// end inline asm
	add.s32 	%r564, %r533, 2;
	setp.gt.s32 	%p75, %r564, %r557;
	min.s32 	%r565, %r539, %r540;
	selp.b32 	%r545, %r540, %r565, %p75;
	mov.b32 	%r546, 4;
	// begin inline asm
	shfl.sync.down.b32 %r544, %r545, %r546, %r557, %r558;
	// end inline asm
	add.s32 	%r566, %r533, 4;
	setp.gt.s32 	%p76, %r566, %r557;
	min.s32 	%r567, %r544, %r545;
	selp.b32 	%r550, %r545, %r567, %p76;
	mov.b32 	%r551, 8;
	// begin inline asm
	shfl.sync.down.b32 %r549, %r550, %r551, %r557, %r558;
	// end inline asm
	add.s32 	%r568, %r533, 8;
	setp.gt.s32 	%p77, %r568, %r557;
	min.s32 	%r569, %r549, %r550;
	selp.b32 	%r555, %r550, %r569, %p77;
	mov.b32 	%r556, 16;
	// begin inline asm
	shfl.sync.down.b32 %r554, %r555, %r556, %r557, %r558;
	// end inline asm
	add.s32 	%r570, %r533, 16;
	setp.gt.s32 	%p78, %r570, %r557;
	min.s32 	%r571, %r554, %r555;
	selp.b32 	%r698, %r555, %r571, %p78;
	setp.ne.s32 	%p79, %r533, 0;
	@%p79 bra 	$L__BB1_21;
	shr.u32 	%r572, %r1, 3;
	and.b32  	%r573, %r572, 124;
	mov.u32 	%r574, _ZZN3cub18CUB_300001_SM_10006detail6reduce28DeviceReduceSingleTileKernelINS2_10policy_hubIij9CustomMinE10Policy1000EPiS8_jS5_iiN4cuda3std3__410__identityEEEvT0_T1_T2_T3_T4_T6_E12temp_storage;
	add.s32 	%r575, %r574, %r573;
	st.shared.u32 	[%r575+8], %r698;
$L__BB1_21:
	bar.sync 	0;
	setp.ne.s32 	%p80, %r1, 0;
	@%p80 bra 	$L__BB1_74;
	setp.gt.u32 	%p81, %r127, 32;
	ld.shared.u32 	%r576, [_ZZN3cub18CUB_300001_SM_10006detail6reduce28DeviceReduceSingleTileKernelINS2_10policy_hubIij9CustomMinE10Policy1000EPiS8_jS5_iiN4cuda3std3__410__identityEEEvT0_T1_T2_T3_T4_T6_E12temp_storage+12];
	min.s32 	%r577, %r576, %r698;
	selp.b32 	%r578, %r577, %r698, %p81;
	setp.gt.u32 	%p82, %r127, 64;
	ld.shared.u32 	%r579, [_ZZN3cub18CUB_300001_SM_10006detail6reduce28DeviceReduceSingleTileKernelINS2_10policy_hubIij9CustomMinE10Policy1000EPiS8_jS5_iiN4cuda3std3__410__identityEEEvT0_T1_T2_T3_T4_T6_E12temp_storage+16];
	min.s32 	%r580, %r579, %r578;
	selp.b32 	%r581, %r580, %r578, %p82;
	setp.gt.u32 	%p83, %r127, 96;
	ld.shared.u32 	%r582, [_ZZN3cub18CUB_300001_SM_10006detail6reduce28DeviceReduceSingleTileKernelINS2_10policy_hubIij9CustomMinE10Policy1000EPiS8_jS5_iiN4cuda3std3__410__identityEEEvT0_T1_T2_T3_T4_T6_E12temp_storage+20];
	min.s32 	%r583, %r582, %r581;
	selp.b32 	%r584, %r583, %r581, %p83;
	setp.gt.u32 	%p84, %r127, 128;
	ld.shared.u32 	%r585, [_ZZN3cub18CUB_300001_SM_10006detail6reduce28DeviceReduceSingleTileKernelINS2_10policy_hubIij9CustomMinE10Policy1000EPiS8_jS5_iiN4cuda3std3__410__identityEEEvT0_T1_T2_T3_T4_T6_E12temp_storage+24];
	min.s32 	%r586, %r585, %r584;
	selp.b32 	%r587, %r586, %r584, %p84;
	setp.gt.u32 	%p85, %r127, 160;
	ld.shared.u32 	%r588, [_ZZN3cub18CUB_300001_SM_10006detail6reduce28DeviceReduceSingleTileKernelINS2_10policy_hubIij9CustomMinE10Policy1000EPiS8_jS5_iiN4cuda3std3__410__identityEEEvT0_T1_T2_T3_T4_T6_E12temp_storage+28];
	min.s32 	%r589, %r588, %r587;
	selp.b32 	%r590, %r589, %r587, %p85;
	setp.gt.u32 	%p86, %r127, 192;
	ld.shared.u32 	%r591, [_ZZN3cub18CUB_300001_SM_10006detail6reduce28DeviceReduceSingleTileKernelINS2_10policy_hubIij9CustomMinE10Policy1000EPiS8_jS5_iiN4cuda3std3__410__identityEEEvT0_T1_T2_T3_T4_T6_E12temp_storage+32];
	min.s32 	%r592, %r591, %r590;
	selp.b32 	%r593, %r592, %r590, %p86;
	setp.gt.u32 	%p87, %r127, 224;
	ld.shared.u32 	%r594, [_ZZN3cub18CUB_300001_SM_10006detail6reduce28DeviceReduceSingleTileKernelINS2_10policy_hubIij9CustomMinE10Policy1000EPiS8_jS5_iiN4cuda3std3__410__identityEEEvT0_T1_T2_T3_T4_T6_E12temp_storage+36];
	min.s32 	%r595, %r594, %r593;
	selp.b32 	%r698, %r595, %r593, %p87;
	bra.uni 	$L__BB1_74;
$L__BB1_23:
	mov.u32 	%r27, %tid.x;
	shl.b32 	%r28, %r27, 2;
	mul.wide.u32 	%rd85, %r28, 4;
	add.s64 	%rd75, %rd15, %rd85;
	// begin inline asm
	ld.global.nc.v2.u64 {%rd73, %rd74}, [%rd75];
	// end inline asm
	mov.b64 	{%r387, %r388}, %rd74;
	mov.b64 	{%r389, %r390}, %rd73;
	add.s64 	%rd78, %rd75, 4096;
	// begin inline asm
	ld.global.nc.v2.u64 {%rd76, %rd77}, [%rd78];
	// end inline asm
	mov.b64 	{%r391, %r392}, %rd77;
	mov.b64 	{%r393, %r394}, %rd76;
	add.s64 	%rd81, %rd75, 8192;
	// begin inline asm
	ld.global.nc.v2.u64 {%rd79, %rd80}, [%rd81];
	// end inline asm
	mov.b64 	{%r395, %r396}, %rd80;
	mov.b64 	{%r397, %r398}, %rd79;
	add.s64 	%rd84, %rd75, 12288;
	// begin inline asm
	ld.global.nc.v2.u64 {%rd82, %rd83}, [%rd84];
	// end inline asm
	mov.b64 	{%r399, %r400}, %rd83;
	mov.b64 	{%r401, %r402}, %rd82;
	min.s32 	%r403, %r390, %r389;
	min.s32 	%r404, %r387, %r403;
	min.s32 	%r405, %r388, %r404;
	min.s32 	%r406, %r393, %r405;
	min.s32 	%r407, %r394, %r406;
	min.s32 	%r408, %r391, %r407;
	min.s32 	%r409, %r392, %r408;
	min.s32 	%r410, %r397, %r409;
	min.s32 	%r411, %r398, %r410;
	min.s32 	%r412, %r395, %r411;
	min.s32 	%r413, %r396, %r412;
	min.s32 	%r414, %r401, %r413;
	min.s32 	%r415, %r402, %r414;
	min.s32 	%r416, %r399, %r415;
	min.s32 	%r671, %r400, %r416;
	add.s32 	%r30, %r127, -4096;
	setp.lt.u32 	%p50, %r30, 4096;
	mov.b32 	%r660, 4096;
	@%p50 bra 	$L__BB1_27;
	mov.b32 	%r660, 4096;
$L__BB1_25:
	add.s32 	%r418, %r660, %r28;
	mul.wide.u32 	%rd98, %r418, 4;
	add.s64 	%rd88, %rd15, %rd98;
	// begin inline asm
	ld.global.nc.v2.u64 {%rd86, %rd87}, [%rd88];
	// end inline asm
	mov.b64 	{%r419, %r420}, %rd87;
	mov.b64 	{%r421, %r422}, %rd86;
	add.s64 	%rd91, %rd88, 4096;
	// begin inline asm
	ld.global.nc.v2.u64 {%rd89, %rd90}, [%rd91];
	// end inline asm
	mov.b64 	{%r423, %r424}, %rd90;
	mov.b64 	{%r425, %r426}, %rd89;
	add.s64 	%rd94, %rd88, 8192;
	// begin inline asm
	ld.global.nc.v2.u64 {%rd92, %rd93}, [%rd94];
	// end inline asm
	mov.b64 	{%r427, %r428}, %rd93;
	mov.b64 	{%r429, %r430}, %rd92;
	add.s64 	%rd97, %rd88, 12288;
	// begin inline asm
	ld.global.nc.v2.u64 {%rd95, %rd96}, [%rd97];
	// end inline asm
	mov.b64 	{%r431, %r432}, %rd96;
	mov.b64 	{%r433, %r434}, %rd95;
	min.s32 	%r435, %r421, %r671;
	min.s32 	%r436, %r422, %r435;
	min.s32 	%r437, %r419, %r436;
	min.s32 	%r438, %r420, %r437;
	min.s32 	%r439, %r425, %r438;
	min.s32 	%r440, %r426, %r439;
	min.s32 	%r441, %r423, %r440;
	min.s32 	%r442, %r424, %r441;
	min.s32 	%r443, %r429, %r442;
	min.s32 	%r444, %r430, %r443;
	min.s32 	%r445, %r427, %r444;
	min.s32 	%r446, %r428, %r445;
	min.s32 	%r447, %r433, %r446;
	min.s32 	%r448, %r434, %r447;
	min.s32 	%r449, %r431, %r448;
	min.s32 	%r671, %r432, %r449;
	sub.s32 	%r450, %r127, %r660;
	setp.lt.u32 	%p51, %r450, 4096;
	@%p51 bra 	$L__BB1_35;
	add.s32 	%r660, %r660, 4096;
	setp.le.u32 	%p52, %r660, %r30;
	@%p52 bra 	$L__BB1_25;
$L__BB1_27:
	setp.le.u32 	%p53, %r127, %r660;
	@%p53 bra 	$L__BB1_35;
	sub.s32 	%r37, %r127, %r660;
	setp.ge.s32 	%p54, %r27, %r37;
	@%p54 bra 	$L__BB1_35;
	not.b32 	%r452, %r27;
	add.s32 	%r453, %r127, %r452;
	sub.s32 	%r38, %r453, %r660;
	and.b32  	%r454, %r38, 768;
	setp.eq.s32 	%p55, %r454, 768;
	mov.u32 	%r665, %r27;
	@%p55 bra 	$L__BB1_32;
	add.s32 	%r662, %r27, %r660;
	shr.u32 	%r455, %r38, 8;
	add.s32 	%r456, %r455, 1;
	and.b32  	%r457, %r456, 3;
	neg.s32 	%r661, %r457;
	mov.u32 	%r665, %r27;
$L__BB1_31:
	.pragma "nounroll";
	mul.wide.u32 	%rd100, %r662, 4;
	add.s64 	%rd99, %rd15, %rd100;
	// begin inline asm
	ld.global.nc.u32 %r458, [%rd99];
	// end inline asm
	min.s32 	%r671, %r458, %r671;
	add.s32 	%r665, %r665, 256;
	add.s32 	%r662, %r662, 256;
	add.s32 	%r661, %r661, 1;
	setp.ne.s32 	%p56, %r661, 0;
	@%p56 bra 	$L__BB1_31;
$L__BB1_32:
	setp.lt.u32 	%p57, %r38, 768;
	@%p57 bra 	$L__BB1_35;
	add.s32 	%r669, %r665, 512;
	add.s32 	%r668, %r665, %r660;
$L__BB1_34:
	mul.wide.u32 	%rd105, %r668, 4;
	add.s64 	%rd101, %rd15, %rd105;
	// begin inline asm
	ld.global.nc.u32 %r459, [%rd101];
	// end inline asm
	min.s32 	%r463, %r459, %r671;
	add.s32 	%r464, %r668, 256;
	mul.wide.u32 	%rd106, %r464, 4;
	add.s64 	%rd102, %rd15, %rd106;
	// begin inline asm
	ld.global.nc.u32 %r460, [%rd102];
	// end inline asm
	min.s32 	%r465, %r460, %r463;
	add.s32 	%r466, %r668, 512;
	mul.wide.u32 	%rd107, %r466, 4;
	add.s64 	%rd103, %rd15, %rd107;
	// begin inline asm
	ld.global.nc.u32 %r461, [%rd103];
	// end inline asm
	min.s32 	%r467, %r461, %r465;
	add.s32 	%r468, %r668, 768;
	mul.wide.u32 	%rd108, %r468, 4;
	add.s64 	%rd104, %rd15, %rd108;
	// begin inline asm
	ld.global.nc.u32 %r462, [%rd104];
	// end inline asm
	min.s32 	%r671, %r462, %r467;
	add.s32 	%r58, %r669, 1024;
	add.s32 	%r469, %r669, 512;
	add.s32 	%r668, %r668, 1024;
	setp.lt.s32 	%p58, %r469, %r37;
	mov.u32 	%r669, %r58;
	@%p58 bra 	$L__BB1_34;
$L__BB1_35:
	// begin inline asm
	mov.u32 %r470, %laneid;
	// end inline asm
	mov.b32 	%r473, 1;
	mov.b32 	%r494, 31;
	mov.b32 	%r495, -1;
	// begin inline asm
	shfl.sync.down.b32 %r471, %r671, %r473, %r494, %r495;
	// end inline asm
	setp.gt.s32 	%p59, %r470, 30;
	min.s32 	%r496, %r471, %r671;
	selp.b32 	%r477, %r671, %r496, %p59;
	mov.b32 	%r478, 2;
	// begin inline asm
	shfl.sync.down.b32 %r476, %r477, %r478, %r494, %r495;
	// end inline asm
	setp.gt.s32 	%p60, %r470, 29;
	min.s32 	%r497, %r476, %r477;
	selp.b32 	%r482, %r477, %r497, %p60;
	mov.b32 	%r483, 4;
	// begin inline asm
	shfl.sync.down.b32 %r481, %r482, %r483, %r494, %r495;
	// end inline asm
	setp.gt.s32 	%p61, %r470, 27;
	min.s32 	%r498, %r481, %r482;
	selp.b32 	%r487, %r482, %r498, %p61;
	mov.b32 	%r488, 8;
	// begin inline asm
	shfl.sync.down.b32 %r486, %r487, %r488, %r494, %r495;
	// end inline asm
	setp.gt.s32 	%p62, %r470, 23;
	min.s32 	%r499, %r486, %r487;
	selp.b32 	%r492, %r487, %r499, %p62;
	mov.b32 	%r493, 16;
	// begin inline asm
	shfl.sync.down.b32 %r491, %r492, %r493, %r494, %r495;
	// end inline asm
	setp.gt.s32 	%p63, %r470, 15;
	min.s32 	%r61, %r491, %r492;
	selp.b32 	%r698, %r492, %r61, %p63;
	setp.ne.s32 	%p64, %r470, 0;
	@%p64 bra 	$L__BB1_37;
	shr.u32 	%r500, %r27, 3;
	and.b32  	%r501, %r500, 124;
	mov.u32 	%r502, _ZZN3cub18CUB_300001_SM_10006detail6reduce28DeviceReduceSingleTileKernelINS2_10policy_hubIij9CustomMinE10Policy1000EPiS8_jS5_iiN4cuda3std3__410__identityEEEvT0_T1_T2_T3_T4_T6_E12temp_storage;
	add.s32 	%r503, %r502, %r501;
	st.shared.u32 	[%r503+8], %r61;
$L__BB1_37:
	bar.sync 	0;
	setp.ne.s32 	%p65, %r27, 0;
	@%p65 bra 	$L__BB1_74;
	ld.shared.u32 	%r504, [_ZZN3cub18CUB_300001_SM_10006detail6reduce28DeviceReduceSingleTileKernelINS2_10policy_hubIij9CustomMinE10Policy1000EPiS8_jS5_iiN4cuda3std3__410__identityEEEvT0_T1_T2_T3_T4_T6_E12temp_storage+12];
	min.s32 	%r505, %r504, %r698;
	ld.shared.u32 	%r506, [_ZZN3cub18CUB_300001_SM_10006detail6reduce28DeviceReduceSingleTileKernelINS2_10policy_hubIij9CustomMinE10Policy1000EPiS8_jS5_iiN4cuda3std3__410__identityEEEvT0_T1_T2_T3_T4_T6_E12temp_storage+16];
	min.s32 	%r507, %r506, %r505;
	ld.shared.u32 	%r508, [_ZZN3cub18CUB_300001_SM_10006detail6reduce28DeviceReduceSingleTileKernelINS2_10policy_hubIij9CustomMinE10Policy1000EPiS8_jS5_iiN4cuda3std3__410__identityEEEvT0_T1_T2_T3_T4_T6_E12temp_storage+20];
	min.s32 	%r509, %r508, %r507;
	ld.shared.u32 	%r510, [_ZZN3cub18CUB_300001_SM_10006detail6reduce28DeviceReduceSingleTileKernelINS2_10policy_hubIij9CustomMinE10Policy1000EPiS8_jS5_iiN4cuda3std3__410__identityEEEvT0_T1_T2_T3_T4_T6_E12temp_storage+24];
	min.s32 	%r511, %r510, %r509;
	ld.shared.u32 	%r512, [_ZZN3cub18CUB_300001_SM_10006detail6reduce28DeviceReduceSingleTileKernelINS2_10policy_hubIij9CustomMinE10Policy1000EPiS8_jS5_iiN4cuda3std3__410__identityEEEvT0_T1_T2_T3_T4_T6_E12temp_storage+28];
	min.s32 	%r513, %r512, %r511;
	ld.shared.u32 	%r514, [_ZZN3cub18CUB_300001_SM_10006detail6reduce28DeviceReduceSingleTileKernelINS2_10policy_hubIij9CustomMinE10Policy1000EPiS8_jS5_iiN4cuda3std3__410__identityEEEvT0_T1_T2_T3_T4_T6_E12temp_storage+32];
	min.s32 	%r515, %r514, %r513;
	ld.shared.u32 	%r516, [_ZZN3cub18CUB_300001_SM_10006detail6reduce28DeviceReduceSingleTileKernelINS2_10policy_hubIij9CustomMinE10Policy1000EPiS8_jS5_iiN4cuda3std3__410__identityEEEvT0_T1_T2_T3_T4_T6_E12temp_storage+36];
	min.s32 	%r698, %r516, %r515;
	bra.uni 	$L__BB1_74;
$L__BB1_39:
	setp.gt.u32 	%p3, %r127, 4095;
	@%p3 bra 	$L__BB1_58;
	mov.u32 	%r64, %tid.x;
	setp.ge.u32 	%p20, %r64, %r127;
	mov.b32 	%r682, 0;
	mov.u32 	%r677, %r64;
	@%p20 bra 	$L__BB1_42;
	mul.wide.u32 	%rd65, %r64, 4;
	add.s64 	%rd64, %rd15, %rd65;
	// begin inline asm
	ld.global.nc.u32 %r682, [%rd64];
	// end inline asm
	add.s32 	%r677, %r64, 256;
$L__BB1_42:
	setp.ge.u32 	%p21, %r677, %r127;
	@%p21 bra 	$L__BB1_49;
	not.b32 	%r263, %r677;
	add.s32 	%r69, %r127, %r263;
	and.b32  	%r264, %r69, 768;
	setp.eq.s32 	%p22, %r264, 768;
	@%p22 bra 	$L__BB1_46;
	mul.wide.u32 	%rd66, %r677, 4;
	add.s64 	%rd120, %rd15, %rd66;
	shr.u32 	%r265, %r69, 8;
	add.s32 	%r266, %r265, 1;
	and.b32  	%r267, %r266, 3;
	neg.s32 	%r674, %r267;
$L__BB1_45:
	.pragma "nounroll";
	// begin inline asm
	ld.global.nc.u32 %r268, [%rd120];
	// end inline asm
	min.s32 	%r682, %r268, %r682;
	add.s32 	%r677, %r677, 256;
	add.s64 	%rd120, %rd120, 1024;
	add.s32 	%r674, %r674, 1;
	setp.ne.s32 	%p23, %r674, 0;
	@%p23 bra 	$L__BB1_45;
$L__BB1_46:
	setp.lt.u32 	%p24, %r69, 768;
	@%p24 bra 	$L__BB1_49;
	mul.wide.u32 	%rd68, %r677, 4;
	add.s64 	%rd121, %rd15, %rd68;
$L__BB1_48:
	// begin inline asm
	ld.global.nc.u32 %r269, [%rd121];
	// end inline asm
	min.s32 	%r273, %r269, %r682;
	add.s64 	%rd70, %rd121, 1024;
	// begin inline asm
	ld.global.nc.u32 %r270, [%rd70];
	// end inline asm
	min.s32 	%r274, %r270, %r273;
	add.s64 	%rd71, %rd121, 2048;
	// begin inline asm
	ld.global.nc.u32 %r271, [%rd71];
	// end inline asm
	min.s32 	%r275, %r271, %r274;
	add.s64 	%rd72, %rd121, 3072;
	// begin inline asm
	ld.global.nc.u32 %r272, [%rd72];
	// end inline asm
	min.s32 	%r682, %r272, %r275;
	add.s32 	%r677, %r677, 1024;
	add.s64 	%rd121, %rd121, 4096;
	setp.lt.s32 	%p25, %r677, %r127;
	@%p25 bra 	$L__BB1_48;
$L__BB1_49:
	setp.lt.u32 	%p26, %r127, 256;
	@%p26 bra 	$L__BB1_54;
	// begin inline asm
	mov.u32 %r339, %laneid;
	// end inline asm
	mov.b32 	%r342, 1;
	mov.b32 	%r363, 31;
	mov.b32 	%r364, -1;
	// begin inline asm
	shfl.sync.down.b32 %r340, %r682, %r342, %r363, %r364;
	// end inline asm
	setp.gt.s32 	%p42, %r339, 30;
	min.s32 	%r365, %r340, %r682;
	selp.b32 	%r346, %r682, %r365, %p42;
	mov.b32 	%r347, 2;
	// begin inline asm
	shfl.sync.down.b32 %r345, %r346, %r347, %r363, %r364;
	// end inline asm
	setp.gt.s32 	%p43, %r339, 29;
	min.s32 	%r366, %r345, %r346;
	selp.b32 	%r351, %r346, %r366, %p43;
	mov.b32 	%r352, 4;
	// begin inline asm
	shfl.sync.down.b32 %r350, %r351, %r352, %r363, %r364;
	// end inline asm
	setp.gt.s32 	%p44, %r339, 27;
	min.s32 	%r367, %r350, %r351;
	selp.b32 	%r356, %r351, %r367, %p44;
	mov.b32 	%r357, 8;
	// begin inline asm
	shfl.sync.down.b32 %r355, %r356, %r357, %r363, %r364;
	// end inline asm
	setp.gt.s32 	%p45, %r339, 23;
	min.s32 	%r368, %r355, %r356;
	selp.b32 	%r361, %r356, %r368, %p45;
	mov.b32 	%r362, 16;
	// begin inline asm
	shfl.sync.down.b32 %r360, %r361, %r362, %r363, %r364;
	// end inline asm
	setp.gt.s32 	%p46, %r339, 15;
	min.s32 	%r85, %r360, %r361;
	selp.b32 	%r698, %r361, %r85, %p46;
	setp.ne.s32 	%p47, %r339, 0;
	@%p47 bra 	$L__BB1_52;
	shr.u32 	%r369, %r64, 3;
	and.b32  	%r370, %r369, 124;
	mov.u32 	%r371, _ZZN3cub18CUB_300001_SM_10006detail6reduce28DeviceReduceSingleTileKernelINS2_10policy_hubIij9CustomMinE10Policy1000EPiS8_jS5_iiN4cuda3std3__410__identityEEEvT0_T1_T2_T3_T4_T6_E12temp_storage;
	add.s32 	%r372, %r371, %r370;
	st.shared.u32 	[%r372+8], %r85;
$L__BB1_52:
	bar.sync 	0;
	setp.ne.s32 	%p48, %r64, 0;
	@%p48 bra 	$L__BB1_74;
	ld.shared.u32 	%r373, [_ZZN3cub18CUB_300001_SM_10006detail6reduce28DeviceReduceSingleTileKernelINS2_10policy_hubIij9CustomMinE10Policy1000EPiS8_jS5_iiN4cuda3std3__410__identityEEEvT0_T1_T2_T3_T4_T6_E12temp_storage+12];
	min.s32 	%r374, %r373, %r698;
	ld.shared.u32 	%r375, [_ZZN3cub18CUB_300001_SM_10006detail6reduce28DeviceReduceSingleTileKernelINS2_10policy_hubIij9CustomMinE10Policy1000EPiS8_jS5_iiN4cuda3std3__410__identityEEEvT0_T1_T2_T3_T4_T6_E12temp_storage+16];
	min.s32 	%r376, %r375, %r374;
	ld.shared.u32 	%r377, [_ZZN3cub18CUB_300001_SM_10006detail6reduce28DeviceReduceSingleTileKernelINS2_10policy_hubIij9CustomMinE10Policy1000EPiS8_jS5_iiN4cuda3std3__410__identityEEEvT0_T1_T2_T3_T4_T6_E12temp_storage+20];
	min.s32 	%r378, %r377, %r376;
	ld.shared.u32 	%r379, [_ZZN3cub18CUB_300001_SM_10006detail6reduce28DeviceReduceSingleTileKernelINS2_10policy_hubIij9CustomMinE10Policy1000EPiS8_jS5_iiN4cuda3std3__410__identityEEEvT0_T1_T2_T3_T4_T6_E12temp_storage+24];
	min.s32 	%r380, %r379, %r378;
	ld.shared.u32 	%r381, [_ZZN3cub18CUB_300001_SM_10006detail6reduce28DeviceReduceSingleTileKernelINS2_10policy_hubIij9CustomMinE10Policy1000EPiS8_jS5_iiN4cuda3std3__410__identityEEEvT0_T1_T2_T3_T4_T6_E12temp_storage+28];
	min.s32 	%r382, %r381, %r380;
	ld.shared.u32 	%r383, [_ZZN3cub18CUB_300001_SM_10006detail6reduce28DeviceReduceSingleTileKernelINS2_10policy_hubIij9CustomMinE10Policy1000EPiS8_jS5_iiN4cuda3std3__410__identityEEEvT0_T1_T2_T3_T4_T6_E12temp_storage+32];
	min.s32 	%r384, %r383, %r382;
	ld.shared.u32 	%r385, [_ZZN3cub18CUB_300001_SM_10006detail6reduce28DeviceReduceSingleTileKernelINS2_10policy_hubIij9CustomMinE10Policy1000EPiS8_jS5_iiN4cuda3std3__410__identityEEEvT0_T1_T2_T3_T4_T6_E12temp_storage+36];
	min.s32 	%r698, %r385, %r384;
	bra.uni 	$L__BB1_74;
$L__BB1_54:
	// begin inline asm
	mov.u32 %r276, %laneid;
	// end inline asm
	and.b32  	%r302, %r64, 992;
	add.s32 	%r303, %r302, 32;
	setp.gt.u32 	%p27, %r303, %r127;
	not.b32 	%r304, %r302;
	add.s32 	%r305, %r127, %r304;
	selp.b32 	%r300, %r305, 31, %p27;
	mov.b32 	%r279, 1;
	mov.b32 	%r301, -1;
	// begin inline asm
	shfl.sync.down.b32 %r277, %r682, %r279, %r300, %r301;
	// end inline asm
	setp.lt.s32 	%p28, %r276, %r300;
	min.s32 	%r306, %r277, %r682;
	selp.b32 	%r283, %r306, %r682, %p28;
	mov.b32 	%r284, 2;
	// begin inline asm
	shfl.sync.down.b32 %r282, %r283, %r284, %r300, %r301;
	// end inline asm
	add.s32 	%r307, %r276, 2;
	setp.gt.s32 	%p29, %r307, %r300;
	min.s32 	%r308, %r282, %r283;
	selp.b32 	%r288, %r283, %r308, %p29;
	mov.b32 	%r289, 4;
	// begin inline asm
	shfl.sync.down.b32 %r287, %r288, %r289, %r300, %r301;
	// end inline asm
	add.s32 	%r309, %r276, 4;
	setp.gt.s32 	%p30, %r309, %r300;
	min.s32 	%r310, %r287, %r288;
	selp.b32 	%r293, %r288, %r310, %p30;
	mov.b32 	%r294, 8;
	// begin inline asm
	shfl.sync.down.b32 %r292, %r293, %r294, %r300, %r301;
	// end inline asm
	add.s32 	%r311, %r276, 8;
	setp.gt.s32 	%p31, %r311, %r300;
	min.s32 	%r312, %r292, %r293;
	selp.b32 	%r298, %r293, %r312, %p31;
	mov.b32 	%r299, 16;
	// begin inline asm
	shfl.sync.down.b32 %r297, %r298, %r299, %r300, %r301;
	// end inline asm
	add.s32 	%r313, %r276, 16;
	setp.gt.s32 	%p32, %r313, %r300;
	min.s32 	%r314, %r297, %r298;
	selp.b32 	%r698, %r298, %r314, %p32;
	setp.ne.s32 	%p33, %r276, 0;
	@%p33 bra 	$L__BB1_56;
	shr.u32 	%r315, %r64, 3;
	and.b32  	%r316, %r315, 124;
	mov.u32 	%r317, _ZZN3cub18CUB_300001_SM_10006detail6reduce28DeviceReduceSingleTileKernelINS2_10policy_hubIij9CustomMinE10Policy1000EPiS8_jS5_iiN4cuda3std3__410__identityEEEvT0_T1_T2_T3_T4_T6_E12temp_storage;
	add.s32 	%r318, %r317, %r316;
	st.shared.u32 	[%r318+8], %r698;
$L__BB1_56:
	bar.sync 	0;
	setp.ne.s32 	%p34, %r64, 0;
	@%p34 bra 	$L__BB1_74;
	setp.gt.u32 	%p35, %r127, 32;
	ld.shared.u32 	%r319, [_ZZN3cub18CUB_300001_SM_10006detail6reduce28DeviceReduceSingleTileKernelINS2_10policy_hubIij9CustomMinE10Policy1000EPiS8_jS5_iiN4cuda3std3__410__identityEEEvT0_T1_T2_T3_T4_T6_E12temp_storage+12];
	min.s32 	%r320, %r319, %r698;
	selp.b32 	%r321, %r320, %r698, %p35;
	setp.gt.u32 	%p36, %r127, 64;
	ld.shared.u32 	%r322, [_ZZN3cub18CUB_300001_SM_10006detail6reduce28DeviceReduceSingleTileKernelINS2_10policy_hubIij9CustomMinE10Policy1000EPiS8_jS5_iiN4cuda3std3__410__identityEEEvT0_T1_T2_T3_T4_T6_E12temp_storage+16];
	min.s32 	%r323, %r322, %r321;
	selp.b32 	%r324, %r323, %r321, %p36;
	setp.gt.u32 	%p37, %r127, 96;
	ld.shared.u32 	%r325, [_ZZN3cub18CUB_300001_SM_10006detail6reduce28DeviceReduceSingleTileKernelINS2_10policy_hubIij9CustomMinE10Policy1000EPiS8_jS5_iiN4cuda3std3__410__identityEEEvT0_T1_T2_T3_T4_T6_E12temp_storage+20];
	min.s32 	%r326, %r325, %r324;
	selp.b32 	%r327, %r326, %r324, %p37;
	setp.gt.u32 	%p38, %r127, 128;
	ld.shared.u32 	%r328, [_ZZN3cub18CUB_300001_SM_10006detail6reduce28DeviceReduceSingleTileKernelINS2_10policy_hubIij9CustomMinE10Policy1000EPiS8_jS5_iiN4cuda3std3__410__identityEEEvT0_T1_T2_T3_T4_T6_E12temp_storage+24];
	min.s32 	%r329, %r328, %r327;
	selp.b32 	%r330, %r329, %r327, %p38;
	setp.gt.u32 	%p39, %r127, 160;
	ld.shared.u32 	%r331, [_ZZN3cub18CUB_300001_SM_10006detail6reduce28DeviceReduceSingleTileKernelINS2_10policy_hubIij9CustomMinE10Policy1000EPiS8_jS5_iiN4cuda3std3__410__identityEEEvT0_T1_T2_T3_T4_T6_E12temp_storage+28];
	min.s32 	%r332, %r331, %r330;
	selp.b32 	%r333, %r332, %r330, %p39;
	setp.gt.u32 	%p40, %r127, 192;
	ld.shared.u32 	%r334, [_ZZN3cub18CUB_300001_SM_10006detail6reduce28DeviceReduceSingleTileKernelINS2_10policy_hubIij9CustomMinE10Policy1000EPiS8_jS5_iiN4cuda3std3__410__identityEEEvT0_T1_T2_T3_T4_T6_E12temp_storage+32];
	min.s32 	%r335, %r334, %r333;
	selp.b32 	%r336, %r335, %r333, %p40;
	setp.gt.u32 	%p41, %r127, 224;
	ld.shared.u32 	%r337, [_ZZN3cub18CUB_300001_SM_10006detail6reduce28DeviceReduceSingleTileKernelINS2_10policy_hubIij9CustomMinE10Policy1000EPiS8_jS5_iiN4cuda3std3__410__identityEEEvT0_T1_T2_T3_T4_T6_E12temp_storage+36];
	min.s32 	%r338, %r337, %r336;
	selp.b32 	%r698, %r338, %r336, %p41;
	bra.uni 	$L__BB1_74;
$L__BB1_58:
	mov.u32 	%r90, %tid.x;
	mul.wide.u32 	%rd34, %r90, 4;
	add.s64 	%rd18, %rd15, %rd34;
	// begin inline asm
	ld.global.nc.u32 %r129, [%rd18];
	// end inline asm
	add.s64 	%rd19, %rd18, 1024;
	// begin inline asm
	ld.global.nc.u32 %r130, [%rd19];
	// end inline asm
	add.s64 	%rd20, %rd18, 2048;
	// begin inline asm
	ld.global.nc.u32 %r131, [%rd20];
	// end inline asm
	add.s64 	%rd21, %rd18, 3072;
	// begin inline asm
	ld.global.nc.u32 %r132, [%rd21];
	// end inline asm
	add.s64 	%rd22, %rd18, 4096;
	// begin inline asm
	ld.global.nc.u32 %r133, [%rd22];
	// end inline asm
	add.s64 	%rd23, %rd18, 5120;
	// begin inline asm
	ld.global.nc.u32 %r134, [%rd23];
	// end inline asm
	add.s64 	%rd24, %rd18, 6144;
	// begin inline asm
	ld.global.nc.u32 %r135, [%rd24];
	// end inline asm
	add.s64 	%rd25, %rd18, 7168;
	// begin inline asm
	ld.global.nc.u32 %r136, [%rd25];
	// end inline asm
	add.s64 	%rd26, %rd18, 8192;
	// begin inline asm
	ld.global.nc.u32 %r137, [%rd26];
	// end inline asm
	add.s64 	%rd27, %rd18, 9216;
	// begin inline asm
	ld.global.nc.u32 %r138, [%rd27];
	// end inline asm
	add.s64 	%rd28, %rd18, 10240;
	// begin inline asm
	ld.global.nc.u32 %r139, [%rd28];
	// end inline asm
	add.s64 	%rd29, %rd18, 11264;
	// begin inline asm
	ld.global.nc.u32 %r140, [%rd29];
	// end inline asm
	add.s64 	%rd30, %rd18, 12288;
	// begin inline asm
	ld.global.nc.u32 %r141, [%rd30];
	// end inline asm
	add.s64 	%rd31, %rd18, 13312;
	// begin inline asm
	ld.global.nc.u32 %r142, [%rd31];
	// end inline asm
	add.s64 	%rd32, %rd18, 14336;
	// begin inline asm
	ld.global.nc.u32 %r143, [%rd32];
	// end inline asm
	add.s64 	%rd33, %rd18, 15360;
	// begin inline asm
	ld.global.nc.u32 %r144, [%rd33];
	// end inline asm
	min.s32 	%r146, %r130, %r129;
	min.s32 	%r147, %r131, %r146;
	min.s32 	%r148, %r132, %r147;
	min.s32 	%r149, %r133, %r148;
	min.s32 	%r150, %r134, %r149;
	min.s32 	%r151, %r135, %r150;
	min.s32 	%r152, %r136, %r151;
	min.s32 	%r153, %r137, %r152;
	min.s32 	%r154, %r138, %r153;
	min.s32 	%r155, %r139, %r154;
	min.s32 	%r156, %r140, %r155;
	min.s32 	%r157, %r141, %r156;
	min.s32 	%r158, %r142, %r157;
	min.s32 	%r159, %r143, %r158;
	min.s32 	%r697, %r144, %r159;
	add.s32 	%r92, %r127, -4096;
	setp.lt.u32 	%p4, %r92, 4096;
	mov.b32 	%r686, 4096;
	@%p4 bra 	$L__BB1_62;
	mov.b32 	%r686, 4096;
$L__BB1_60:
	add.s32 	%r177, %r90, %r686;
	mul.wide.u32 	%rd51, %r177, 4;
	add.s64 	%rd35, %rd15, %rd51;
	// begin inline asm
	ld.global.nc.u32 %r161, [%rd35];
	// end inline asm
	mul.wide.u32 	%rd52, %r686, 4;
	add.s64 	%rd53, %rd18, %rd52;
	add.s64 	%rd36, %rd53, 1024;
	// begin inline asm
	ld.global.nc.u32 %r162, [%rd36];
	// end inline asm
	add.s64 	%rd37, %rd53, 2048;
	// begin inline asm
	ld.global.nc.u32 %r163, [%rd37];
	// end inline asm
	add.s64 	%rd38, %rd53, 3072;
	// begin inline asm
	ld.global.nc.u32 %r164, [%rd38];
	// end inline asm
	add.s64 	%rd39, %rd53, 4096;
	// begin inline asm
	ld.global.nc.u32 %r165, [%rd39];
	// end inline asm
	add.s64 	%rd40, %rd53, 5120;
	// begin inline asm
	ld.global.nc.u32 %r166, [%rd40];
	// end inline asm
	add.s64 	%rd41, %rd53, 6144;
	// begin inline asm
	ld.global.nc.u32 %r167, [%rd41];
	// end inline asm
	add.s64 	%rd42, %rd53, 7168;
	// begin inline asm
	ld.global.nc.u32 %r168, [%rd42];
	// end inline asm
	add.s64 	%rd43, %rd53, 8192;
	// begin inline asm
	ld.global.nc.u32 %r169, [%rd43];
	// end inline asm
	add.s64 	%rd44, %rd53, 9216;
	// begin inline asm
	ld.global.nc.u32 %r170, [%rd44];
	// end inline asm
	add.s64 	%rd45, %rd53, 10240;
	// begin inline asm
	ld.global.nc.u32 %r171, [%rd45];
	// end inline asm
	add.s64 	%rd46, %rd53, 11264;
	// begin inline asm
	ld.global.nc.u32 %r172, [%rd46];
	// end inline asm
	add.s64 	%rd47, %rd53, 12288;
	// begin inline asm
	ld.global.nc.u32 %r173, [%rd47];
	// end inline asm
	add.s64 	%rd48, %rd53, 13312;
	// begin inline asm
	ld.global.nc.u32 %r174, [%rd48];
	// end inline asm
	add.s64 	%rd49, %rd53, 14336;
	// begin inline asm
	ld.global.nc.u32 %r175, [%rd49];
	// end inline asm
	add.s64 	%rd50, %rd53, 15360;
	// begin inline asm
	ld.global.nc.u32 %r176, [%rd50];
	// end inline asm
	min.s32 	%r178, %r161, %r697;
	min.s32 	%r179, %r162, %r178;
	min.s32 	%r180, %r163, %r179;
	min.s32 	%r181, %r164, %r180;
	min.s32 	%r182, %r165, %r181;
	min.s32 	%r183, %r166, %r182;
	min.s32 	%r184, %r167, %r183;
	min.s32 	%r185, %r168, %r184;
	min.s32 	%r186, %r169, %r185;
	min.s32 	%r187, %r170, %r186;
	min.s32 	%r188, %r171, %r187;
	min.s32 	%r189, %r172, %r188;
	min.s32 	%r190, %r173, %r189;
	min.s32 	%r191, %r174, %r190;
	min.s32 	%r192, %r175, %r191;
	min.s32 	%r697, %r176, %r192;
	sub.s32 	%r193, %r127, %r686;
	setp.lt.u32 	%p5, %r193, 4096;
	@%p5 bra 	$L__BB1_70;
	add.s32 	%r686, %r686, 4096;
	setp.le.u32 	%p6, %r686, %r92;
	@%p6 bra 	$L__BB1_60;
$L__BB1_62:
	setp.le.u32 	%p7, %r127, %r686;
	@%p7 bra 	$L__BB1_70;
	sub.s32 	%r99, %r127, %r686;
	setp.ge.s32 	%p8, %r90, %r99;
	@%p8 bra 	$L__BB1_70;
	not.b32 	%r195, %r90;
	add.s32 	%r196, %r127, %r195;
	sub.s32 	%r100, %r196, %r686;
	and.b32  	%r197, %r100, 768;
	setp.eq.s32 	%p9, %r197, 768;
	mov.u32 	%r691, %r90;
	@%p9 bra 	$L__BB1_67;
	add.s32 	%r688, %r90, %r686;
	shr.u32 	%r198, %r100, 8;
	add.s32 	%r199, %r198, 1;
	and.b32  	%r200, %r199, 3;
	neg.s32 	%r687, %r200;
	mov.u32 	%r691, %r90;
$L__BB1_66:
	.pragma "nounroll";
	mul.wide.u32 	%rd55, %r688, 4;
	add.s64 	%rd54, %rd15, %rd55;
	// begin inline asm
	ld.global.nc.u32 %r201, [%rd54];
	// end inline asm
	min.s32 	%r697, %r201, %r697;
	add.s32 	%r691, %r691, 256;
	add.s32 	%r688, %r688, 256;
	add.s32 	%r687, %r687, 1;
	setp.ne.s32 	%p10, %r687, 0;
	@%p10 bra 	$L__BB1_66;
$L__BB1_67:
	setp.lt.u32 	%p11, %r100, 768;
	@%p11 bra 	$L__BB1_70;
	add.s32 	%r695, %r691, 512;
	add.s32 	%r694, %r691, %r686;
$L__BB1_69:
	mul.wide.u32 	%rd60, %r694, 4;
	add.s64 	%rd56, %rd15, %rd60;
	// begin inline asm
	ld.global.nc.u32 %r202, [%rd56];
	// end inline asm
	min.s32 	%r206, %r202, %r697;
	add.s32 	%r207, %r694, 256;
	mul.wide.u32 	%rd61, %r207, 4;
	add.s64 	%rd57, %rd15, %rd61;
	// begin inline asm
	ld.global.nc.u32 %r203, [%rd57];
	// end inline asm
	min.s32 	%r208, %r203, %r206;
	add.s32 	%r209, %r694, 512;
	mul.wide.u32 	%rd62, %r209, 4;
	add.s64 	%rd58, %rd15, %rd62;
	// begin inline asm
	ld.global.nc.u32 %r204, [%rd58];
	// end inline asm
	min.s32 	%r210, %r204, %r208;
	add.s32 	%r211, %r694, 768;
	mul.wide.u32 	%rd63, %r211, 4;
	add.s64 	%rd59, %rd15, %rd63;
	// begin inline asm
	ld.global.nc.u32 %r205, [%rd59];
	// end inline asm
	min.s32 	%r697, %r205, %r210;
	add.s32 	%r120, %r695, 1024;
	add.s32 	%r212, %r695, 512;
	add.s32 	%r694, %r694, 1024;
	setp.lt.s32 	%p12, %r212, %r99;
	mov.u32 	%r695, %r120;
	@%p12 bra 	$L__BB1_69;
$L__BB1_70:
	// begin inline asm
	mov.u32 %r213, %laneid;
	// end inline asm
	mov.b32 	%r216, 1;
	mov.b32 	%r237, 31;
	mov.b32 	%r238, -1;
	// begin inline asm
	shfl.sync.down.b32 %r214, %r697, %r216, %r237, %r238;
	// end inline asm
	setp.gt.s32 	%p13, %r213, 30;
	min.s32 	%r239, %r214, %r697;
	selp.b32 	%r220, %r697, %r239, %p13;
	mov.b32 	%r221, 2;
	// begin inline asm
	shfl.sync.down.b32 %r219, %r220, %r221, %r237, %r238;
	// end inline asm
	setp.gt.s32 	%p14, %r213, 29;
	min.s32 	%r240, %r219, %r220;
	selp.b32 	%r225, %r220, %r240, %p14;
	mov.b32 	%r226, 4;
	// begin inline asm
	shfl.sync.down.b32 %r224, %r225, %r226, %r237, %r238;
	// end inline asm
	setp.gt.s32 	%p15, %r213, 27;
	min.s32 	%r241, %r224, %r225;
	selp.b32 	%r230, %r225, %r241, %p15;
	mov.b32 	%r231, 8;
	// begin inline asm
	shfl.sync.down.b32 %r229, %r230, %r231, %r237, %r238;
	// end inline asm
	setp.gt.s32 	%p16, %r213, 23;
	min.s32 	%r242, %r229, %r230;
	selp.b32 	%r235, %r230, %r242, %p16;
	mov.b32 	%r236, 16;
	// begin inline asm
	shfl.sync.down.b32 %r234, %r235, %r236, %r237, %r238;
	// end inline asm
	setp.gt.s32 	%p17, %r213, 15;
	min.s32 	%r123, %r234, %r235;
	selp.b32 	%r698, %r235, %r123, %p17;
	setp.ne.s32 	%p18, %r213, 0;
	@%p18 bra 	$L__BB1_72;
	shr.u32 	%r243, %r90, 3;
	and.b32  	%r244, %r243, 124;
	mov.u32 	%r245, _ZZN3cub18CUB_300001_SM_10006detail6reduce28DeviceReduceSingleTileKernelINS2_10policy_hubIij9CustomMinE10Policy1000EPiS8_jS5_iiN4cuda3std3__410__identityEEEvT0_T1_T2_T3_T4_T6_E12temp_storage;
	add.s32 	%r246, %r245, %r244;
	st.shared.u32 	[%r246+8], %r123;
$L__BB1_72:
	bar.sync 	0;
	setp.ne.s32 	%p19, %r90, 0;
	@%p19 bra 	$L__BB1_74;
	ld.shared.u32 	%r247, [_ZZN3cub18CUB_300001_SM_10006detail6reduce28DeviceReduceSingleTileKernelINS2_10policy_hubIij9CustomMinE10Policy1000EPiS8_jS5_iiN4cuda3std3__410__identityEEEvT0_T1_T2_T3_T4_T6_E12temp_storage+12];
	min.s32 	%r248, %r247, %r698;
	ld.shared.u32 	%r249, [_ZZN3cub18CUB_300001_SM_10006detail6reduce28DeviceReduceSingleTileKernelINS2_10policy_hubIij9CustomMinE10Policy1000EPiS8_jS5_iiN4cuda3std3__410__identityEEEvT0_T1_T2_T3_T4_T6_E12temp_storage+16];
	min.s32 	%r250, %r249, %r248;
	ld.shared.u32 	%r251, [_ZZN3cub18CUB_300001_SM_10006detail6reduce28DeviceReduceSingleTileKernelINS2_10policy_hubIij9CustomMinE10Policy1000EPiS8_jS5_iiN4cuda3std3__410__identityEEEvT0_T1_T2_T3_T4_T6_E12temp_storage+20];
	min.s32 	%r252, %r251, %r250;
	ld.shared.u32 	%r253, [_ZZN3cub18CUB_300001_SM_10006detail6reduce28DeviceReduceSingleTileKernelINS2_10policy_hubIij9CustomMinE10Policy1000EPiS8_jS5_iiN4cuda3std3__410__identityEEEvT0_T1_T2_T3_T4_T6_E12temp_storage+24];
	min.s32 	%r254, %r253, %r252;
	ld.shared.u32 	%r255, [_ZZN3cub18CUB_300001_SM_10006detail6reduce28DeviceReduceSingleTileKernelINS2_10policy_hubIij9CustomMinE10Policy1000EPiS8_jS5_iiN4cuda3std3__410__identityEEEvT0_T1_T2_T3_T4_T6_E12temp_storage+28];
	min.s32 	%r256, %r255, %r254;
	ld.shared.u32 	%r257, [_ZZN3cub18CUB_300001_SM_10006detail6reduce28DeviceReduceSingleTileKernelINS2_10policy_hubIij9CustomMinE10Policy1000EPiS8_jS5_iiN4cuda3std3__410__identityEEEvT0_T1_T2_T3_T4_T6_E12temp_storage+32];
	min.s32 	%r258, %r257, %r256;
	ld.shared.u32 	%r259, [_ZZN3cub18CUB_300001_SM_10006detail6reduce28DeviceReduceSingleTileKernelINS2_10policy_hubIij9CustomMinE10Policy1000EPiS8_jS5_iiN4cuda3std3__410__identityEEEvT0_T1_T2_T3_T4_T6_E12temp_storage+36];
	min.s32 	%r698, %r259, %r258;
$L__BB1_74:
	mov.u32 	%r643, %tid.x;
	setp.ne.s32 	%p95, %r643, 0;
	@%p95 bra 	$L__BB1_76;
	min.s32 	%r644, %r698, %r128;
	st.global.u32 	[%rd1], %r644;
$L__BB1_76:
	ret;

}
	// .globl	_ZN3cub18CUB_300001_SM_10006detail6reduce18DeviceReduceKernelINS2_10policy_hubIij9CustomMinE10Policy1000EPijS5_iN4cuda3std3__410__identityEEEvT0_PT3_T1_NS0_13GridEvenShareISG_EET2_T4_
.visible .entry _ZN3cub18CUB_300001_SM_10006detail6reduce18DeviceReduceKernelINS2_10policy_hubIij9CustomMinE10Policy1000EPijS5_iN4cuda3std3__410__identityEEEvT0_PT3_T1_NS0_13GridEvenShareISG_EET2_T4_(
	.param .u64 .ptr .align 1 _ZN3cub18CUB_300001_SM_10006detail6reduce18DeviceReduceKernelINS2_10policy_hubIij9CustomMinE10Policy1000EPijS5_iN4cuda3std3__410__identityEEEvT0_PT3_T1_NS0_13GridEvenShareISG_EET2_T4__param_0,
	.param .u64 .ptr .align 1 _ZN3cub18CUB_300001_SM_10006detail6reduce18DeviceReduceKernelINS2_10policy_hubIij9CustomMinE10Policy1000EPijS5_iN4cuda3std3__410__identityEEEvT0_PT3_T1_NS0_13GridEvenShareISG_EET2_T4__param_1,
	.param .u32 _ZN3cub18CUB_300001_SM_10006detail6reduce18DeviceReduceKernelINS2_10policy_hubIij9CustomMinE10Policy1000EPijS5_iN4cuda3std3__410__identityEEEvT0_PT3_T1_NS0_13GridEvenShareISG_EET2_T4__param_2,
	.param .align 4 .b8 _ZN3cub18CUB_300001_SM_10006detail6reduce18DeviceReduceKernelINS2_10policy_hubIij9CustomMinE10Policy1000EPijS5_iN4cuda3std3__410__identityEEEvT0_PT3_T1_NS0_13GridEvenShareISG_EET2_T4__param_3[40],
	.param .align 1 .b8 _ZN3cub18CUB_300001_SM_10006detail6reduce18DeviceReduceKernelINS2_10policy_hubIij9CustomMinE10Policy1000EPijS5_iN4cuda3std3__410__identityEEEvT0_PT3_T1_NS0_13GridEvenShareISG_EET2_T4__param_4[1],
	.param .align 1 .b8 _ZN3cub18CUB_300001_SM_10006detail6reduce18DeviceReduceKernelINS2_10policy_hubIij9CustomMinE10Policy1000EPijS5_iN4cuda3std3__410__identityEEEvT0_PT3_T1_NS0_13GridEvenShareISG_EET2_T4__param_5[1]
)
.maxntid 256
{
	.reg .pred 	%p<95>;
	.reg .b32 	%r<752>;
	.reg .b64 	%rd<112>;
	// demoted variable
	.shared .align 4 .b8 _ZZN3cub18CUB_300001_SM_10006detail6reduce18DeviceReduceKernelINS2_10policy_hubIij9CustomMinE10Policy1000EPijS5_iN4cuda3std3__410__identityEEEvT0_PT3_T1_NS0_13GridEvenShareISG_EET2_T4_E12temp_storage[44];
	ld.param.u32 	%r1, [_ZN3cub18CUB_300001_SM_10006detail6reduce18DeviceReduceKernelINS2_10policy_hubIij9CustomMinE10Policy1000EPijS5_iN4cuda3std3__410__identityEEEvT0_PT3_T1_NS0_13GridEvenShareISG_EET2_T4__param_3+20];
	ld.param.u64 	%rd1, [_ZN3cub18CUB_300001_SM_10006detail6reduce18DeviceReduceKernelINS2_10policy_hubIij9CustomMinE10Policy1000EPijS5_iN4cuda3std3__410__identityEEEvT0_PT3_T1_NS0_13GridEvenShareISG_EET2_T4__param_0];
	ld.param.u32 	%r2, [_ZN3cub18CUB_300001_SM_10006detail6reduce18DeviceReduceKernelINS2_10policy_hubIij9CustomMinE10Policy1000EPijS5_iN4cuda3std3__410__identityEEEvT0_PT3_T1_NS0_13GridEvenShareISG_EET2_T4__param_3+24];
	mov.u32 	%r3, %ctaid.x;
	shl.b32 	%r4, %r2, 12;
	shl.b32 	%r5, %r3, 12;
	and.b64  	%rd3, %rd1, 15;
	setp.ne.s64 	%p1, %rd3, 0;
	@%p1 bra 	$L__BB2_36;
	sub.s32 	%r6, %r1, %r5;
	setp.gt.u32 	%p48, %r6, 4095;
	@%p48 bra 	$L__BB2_20;
	mov.u32 	%r7, %tid.x;
	setp.ge.u32 	%p65, %r7, %r6;
	mov.b32 	%r705, 0;
	mov.u32 	%r699, %r7;
	@%p65 bra 	$L__BB2_4;
	add.s32 	%r562, %r5, %r7;
	mul.wide.u32 	%rd97, %r562, 4;
	add.s64 	%rd96, %rd1, %rd97;
	// begin inline asm
	ld.global.nc.u32 %r705, [%rd96];
	// end inline asm
	add.s32 	%r699, %r7, 256;
$L__BB2_4:
	setp.ge.u32 	%p66, %r699, %r6;
	@%p66 bra 	$L__BB2_11;
	not.b32 	%r564, %r699;
	add.s32 	%r12, %r1, %r564;
	and.b32  	%r565, %r12, 768;
	setp.eq.s32 	%p67, %r565, 768;
	@%p67 bra 	$L__BB2_8;
	add.s32 	%r696, %r699, %r5;
	shr.u32 	%r566, %r12, 8;
	add.s32 	%r567, %r566, 1;
	and.b32  	%r568, %r567, 3;
	neg.s32 	%r695, %r568;
$L__BB2_7:
	.pragma "nounroll";
	mul.wide.u32 	%rd99, %r696, 4;
	add.s64 	%rd98, %rd1, %rd99;
	// begin inline asm
	ld.global.nc.u32 %r569, [%rd98];
	// end inline asm
	min.s32 	%r705, %r569, %r705;
	add.s32 	%r699, %r699, 256;
	add.s32 	%r696, %r696, 256;
	add.s32 	%r695, %r695, 1;
	setp.ne.s32 	%p68, %r695, 0;
	@%p68 bra 	$L__BB2_7;
$L__BB2_8:
	sub.s32 	%r570, %r12, %r5;
	setp.lt.u32 	%p69, %r570, 768;
	@%p69 bra 	$L__BB2_11;
	add.s32 	%r703, %r699, 512;
	add.s32 	%r702, %r699, %r5;
$L__BB2_10:
	mul.wide.u32 	%rd104, %r702, 4;
	add.s64 	%rd100, %rd1, %rd104;
	// begin inline asm
	ld.global.nc.u32 %r571, [%rd100];
	// end inline asm
	min.s32 	%r575, %r571, %r705;
	add.s32 	%r576, %r702, 256;
	mul.wide.u32 	%rd105, %r576, 4;
	add.s64 	%rd101, %rd1, %rd105;
	// begin inline asm
	ld.global.nc.u32 %r572, [%rd101];
	// end inline asm
	min.s32 	%r577, %r572, %r575;
	add.s32 	%r578, %r702, 512;
	mul.wide.u32 	%rd106, %r578, 4;
	add.s64 	%rd102, %rd1, %rd106;
	// begin inline asm
	ld.global.nc.u32 %r573, [%rd102];
	// end inline asm
	min.s32 	%r579, %r573, %r577;
	add.s32 	%r580, %r702, 768;
	mul.wide.u32 	%rd107, %r580, 4;
	add.s64 	%rd103, %rd1, %rd107;
	// begin inline asm
	ld.global.nc.u32 %r574, [%rd103];
	// end inline asm
	min.s32 	%r705, %r574, %r579;
	add.s32 	%r32, %r703, 1024;
	add.s32 	%r581, %r703, 512;
	add.s32 	%r702, %r702, 1024;
	setp.lt.s32 	%p70, %r581, %r6;
	mov.u32 	%r703, %r32;
	@%p70 bra 	$L__BB2_10;
$L__BB2_11:
	setp.lt.u32 	%p71, %r6, 256;
	@%p71 bra 	$L__BB2_16;
	// begin inline asm
	mov.u32 %r645, %laneid;
	// end inline asm
	mov.b32 	%r648, 1;
	mov.b32 	%r669, 31;
	mov.b32 	%r670, -1;
	// begin inline asm
	shfl.sync.down.b32 %r646, %r705, %r648, %r669, %r670;
	// end inline asm
	setp.gt.s32 	%p87, %r645, 30;
	min.s32 	%r671, %r646, %r705;
	selp.b32 	%r652, %r705, %r671, %p87;
	mov.b32 	%r653, 2;
	// begin inline asm
	shfl.sync.down.b32 %r651, %r652, %r653, %r669, %r670;
	// end inline asm
	setp.gt.s32 	%p88, %r645, 29;
	min.s32 	%r672, %r651, %r652;
	selp.b32 	%r657, %r652, %r672, %p88;
	mov.b32 	%r658, 4;
	// begin inline asm
	shfl.sync.down.b32 %r656, %r657, %r658, %r669, %r670;
	// end inline asm
	setp.gt.s32 	%p89, %r645, 27;
	min.s32 	%r673, %r656, %r657;
	selp.b32 	%r662, %r657, %r673, %p89;
	mov.b32 	%r663, 8;
	// begin inline asm
	shfl.sync.down.b32 %r661, %r662, %r663, %r669, %r670;
	// end inline asm
	setp.gt.s32 	%p90, %r645, 23;
	min.s32 	%r674, %r661, %r662;
	selp.b32 	%r667, %r662, %r674, %p90;
	mov.b32 	%r668, 16;
	// begin inline asm
	shfl.sync.down.b32 %r666, %r667, %r668, %r669, %r670;
	// end inline asm
	setp.gt.s32 	%p91, %r645, 15;
	min.s32 	%r35, %r666, %r667;
	selp.b32 	%r751, %r667, %r35, %p91;
	setp.ne.s32 	%p92, %r645, 0;
	@%p92 bra 	$L__BB2_14;
	shr.u32 	%r675, %r7, 3;
	and.b32  	%r676, %r675, 124;
	mov.u32 	%r677, _ZZN3cub18CUB_300001_SM_10006detail6reduce18DeviceReduceKernelINS2_10policy_hubIij9CustomMinE10Policy1000EPijS5_iN4cuda3std3__410__identityEEEvT0_PT3_T1_NS0_13GridEvenShareISG_EET2_T4_E12temp_storage;
	add.s32 	%r678, %r677, %r676;
	st.shared.u32 	[%r678+8], %r35;
$L__BB2_14:
	bar.sync 	0;
	setp.ne.s32 	%p93, %r7, 0;
	@%p93 bra 	$L__BB2_71;
	ld.shared.u32 	%r679, [_ZZN3cub18CUB_300001_SM_10006detail6reduce18DeviceReduceKernelINS2_10policy_hubIij9CustomMinE10Policy1000EPijS5_iN4cuda3std3__410__identityEEEvT0_PT3_T1_NS0_13GridEvenShareISG_EET2_T4_E12temp_storage+12];
	min.s32 	%r680, %r679, %r751;
	ld.shared.u32 	%r681, [_ZZN3cub18CUB_300001_SM_10006detail6reduce18DeviceReduceKernelINS2_10policy_hubIij9CustomMinE10Policy1000EPijS5_iN4cuda3std3__410__identityEEEvT0_PT3_T1_NS0_13GridEvenShareISG_EET2_T4_E12temp_storage+16];
	min.s32 	%r682, %r681, %r680;
	ld.shared.u32 	%r683, [_ZZN3cub18CUB_300001_SM_10006detail6reduce18DeviceReduceKernelINS2_10policy_hubIij9CustomMinE10Policy1000EPijS5_iN4cuda3std3__410__identityEEEvT0_PT3_T1_NS0_13GridEvenShareISG_EET2_T4_E12temp_storage+20];
	min.s32 	%r684, %r683, %r682;
	ld.shared.u32 	%r685, [_ZZN3cub18CUB_300001_SM_10006detail6reduce18DeviceReduceKernelINS2_10policy_hubIij9CustomMinE10Policy1000EPijS5_iN4cuda3std3__410__identityEEEvT0_PT3_T1_NS0_13GridEvenShareISG_EET2_T4_E12temp_storage+24];
	min.s32 	%r686, %r685, %r684;
	ld.shared.u32 	%r687, [_ZZN3cub18CUB_300001_SM_10006detail6reduce18DeviceReduceKernelINS2_10policy_hubIij9CustomMinE10Policy1000EPijS5_iN4cuda3std3__410__identityEEEvT0_PT3_T1_NS0_13GridEvenShareISG_EET2_T4_E12temp_storage+28];
	min.s32 	%r688, %r687, %r686;
	ld.shared.u32 	%r689, [_ZZN3cub18CUB_300001_SM_10006detail6reduce18DeviceReduceKernelINS2_10policy_hubIij9CustomMinE10Policy1000EPijS5_iN4cuda3std3__410__identityEEEvT0_PT3_T1_NS0_13GridEvenShareISG_EET2_T4_E12temp_storage+32];
	min.s32 	%r690, %r689, %r688;
	ld.shared.u32 	%r691, [_ZZN3cub18CUB_300001_SM_10006detail6reduce18DeviceReduceKernelINS2_10policy_hubIij9CustomMinE10Policy1000EPijS5_iN4cuda3std3__410__identityEEEvT0_PT3_T1_NS0_13GridEvenShareISG_EET2_T4_E12temp_storage+36];
	min.s32 	%r751, %r691, %r690;
	bra.uni 	$L__BB2_71;
$L__BB2_16:
	// begin inline asm
	mov.u32 %r582, %laneid;
	// end inline asm
	and.b32  	%r608, %r7, 992;
	add.s32 	%r609, %r608, 32;
	setp.gt.u32 	%p72, %r609, %r6;
	not.b32 	%r610, %r608;
	add.s32 	%r611, %r6, %r610;
	selp.b32 	%r606, %r611, 31, %p72;
	mov.b32 	%r585, 1;
	mov.b32 	%r607, -1;
	// begin inline asm
	shfl.sync.down.b32 %r583, %r705, %r585, %r606, %r607;
	// end inline asm
	setp.lt.s32 	%p73, %r582, %r606;
	min.s32 	%r612, %r583, %r705;
	selp.b32 	%r589, %r612, %r705, %p73;
	mov.b32 	%r590, 2;
	// begin inline asm
	shfl.sync.down.b32 %r588, %r589, %r590, %r606, %r607;
	// end inline asm
	add.s32 	%r613, %r582, 2;
	setp.gt.s32 	%p74, %r613, %r606;
	min.s32 	%r614, %r588, %r589;
	selp.b32 	%r594, %r589, %r614, %p74;
	mov.b32 	%r595, 4;
	// begin inline asm
	shfl.sync.down.b32 %r593, %r594, %r595, %r606, %r607;
	// end inline asm
	add.s32 	%r615, %r582, 4;
	setp.gt.s32 	%p75, %r615, %r606;
	min.s32 	%r616, %r593, %r594;
	selp.b32 	%r599, %r594, %r616, %p75;
	mov.b32 	%r600, 8;
	// begin inline asm
	shfl.sync.down.b32 %r598, %r599, %r600, %r606, %r607;
	// end inline asm
	add.s32 	%r617, %r582, 8;
	setp.gt.s32 	%p76, %r617, %r606;
	min.s32 	%r618, %r598, %r599;
	selp.b32 	%r604, %r599, %r618, %p76;
	mov.b32 	%r605, 16;
	// begin inline asm
	shfl.sync.down.b32 %r603, %r604, %r605, %r606, %r607;
	// end inline asm
	add.s32 	%r619, %r582, 16;
	setp.gt.s32 	%p77, %r619, %r606;
	min.s32 	%r620, %r603, %r604;
	selp.b32 	%r751, %r604, %r620, %p77;
	setp.ne.s32 	%p78, %r582, 0;
	@%p78 bra 	$L__BB2_18;
	shr.u32 	%r621, %r7, 3;
	and.b32  	%r622, %r621, 124;
	mov.u32 	%r623, _ZZN3cub18CUB_300001_SM_10006detail6reduce18DeviceReduceKernelINS2_10policy_hubIij9CustomMinE10Policy1000EPijS5_iN4cuda3std3__410__identityEEEvT0_PT3_T1_NS0_13GridEvenShareISG_EET2_T4_E12temp_storage;
	add.s32 	%r624, %r623, %r622;
	st.shared.u32 	[%r624+8], %r751;
$L__BB2_18:
	bar.sync 	0;
	setp.ne.s32 	%p79, %r7, 0;
	@%p79 bra 	$L__BB2_71;
	setp.gt.u32 	%p80, %r6, 32;
	ld.shared.u32 	%r625, [_ZZN3cub18CUB_300001_SM_10006detail6reduce18DeviceReduceKernelINS2_10policy_hubIij9CustomMinE10Policy1000EPijS5_iN4cuda3std3__410__identityEEEvT0_PT3_T1_NS0_13GridEvenShareISG_EET2_T4_E12temp_storage+12];
	min.s32 	%r626, %r625, %r751;
	selp.b32 	%r627, %r626, %r751, %p80;
	setp.gt.u32 	%p81, %r6, 64;
	ld.shared.u32 	%r628, [_ZZN3cub18CUB_300001_SM_10006detail6reduce18DeviceReduceKernelINS2_10policy_hubIij9CustomMinE10Policy1000EPijS5_iN4cuda3std3__410__identityEEEvT0_PT3_T1_NS0_13GridEvenShareISG_EET2_T4_E12temp_storage+16];
	min.s32 	%r629, %r628, %r627;
	selp.b32 	%r630, %r629, %r627, %p81;
	setp.gt.u32 	%p82, %r6, 96;
	ld.shared.u32 	%r631, [_ZZN3cub18CUB_300001_SM_10006detail6reduce18DeviceReduceKernelINS2_10policy_hubIij9CustomMinE10Policy1000EPijS5_iN4cuda3std3__410__identityEEEvT0_PT3_T1_NS0_13GridEvenShareISG_EET2_T4_E12temp_storage+20];
	min.s32 	%r632, %r631, %r630;
	selp.b32 	%r633, %r632, %r630, %p82;
	setp.gt.u32 	%p83, %r6, 128;
	ld.shared.u32 	%r634, [_ZZN3cub18CUB_300001_SM_10006detail6reduce18DeviceReduceKernelINS2_10policy_hubIij9CustomMinE10Policy1000EPijS5_iN4cuda3std3__410__identityEEEvT0_PT3_T1_NS0_13GridEvenShareISG_EET2_T4_E12temp_storage+24];
	min.s32 	%r635, %r634, %r633;
	selp.b32 	%r636, %r635, %r633, %p83;
	setp.gt.u32 	%p84, %r6, 160;
	ld.shared.u32 	%r637, [_ZZN3cub18CUB_300001_SM_10006detail6reduce18DeviceReduceKernelINS2_10policy_hubIij9CustomMinE10Policy1000EPijS5_iN4cuda3std3__410__identityEEEvT0_PT3_T1_NS0_13GridEvenShareISG_EET2_T4_E12temp_storage+28];
	min.s32 	%r638, %r637, %r636;
	selp.b32 	%r639, %r638, %r636, %p84;
	setp.gt.u32 	%p85, %r6, 192;
	ld.shared.u32 	%r640, [_ZZN3cub18CUB_300001_SM_10006detail6reduce18DeviceReduceKernelINS2_10policy_hubIij9CustomMinE10Policy1000EPijS5_iN4cuda3std3__410__identityEEEvT0_PT3_T1_NS0_13GridEvenShareISG_EET2_T4_E12temp_storage+32];
	min.s32 	%r641, %r640, %r639;
	selp.b32 	%r642, %r641, %r639, %p85;
	setp.gt.u32 	%p86, %r6, 224;
	ld.shared.u32 	%r643, [_ZZN3cub18CUB_300001_SM_10006detail6reduce18DeviceReduceKernelINS2_10policy_hubIij9CustomMinE10Policy1000EPijS5_iN4cuda3std3__410__identityEEEvT0_PT3_T1_NS0_13GridEvenShareISG_EET2_T4_E12temp_storage+36];
	min.s32 	%r644, %r643, %r642;
	selp.b32 	%r751, %r644, %r642, %p86;
	bra.uni 	$L__BB2_71;
$L__BB2_20:
	mov.u32 	%r40, %tid.x;
	shl.b32 	%r41, %r40, 2;
	add.s32 	%r426, %r5, %r41;
	mul.wide.u32 	%rd72, %r426, 4;
	add.s64 	%rd62, %rd1, %rd72;
	// begin inline asm
	ld.global.nc.v2.u64 {%rd60, %rd61}, [%rd62];
	// end inline asm
	mov.b64 	{%r427, %r428}, %rd61;
	mov.b64 	{%r429, %r430}, %rd60;
	add.s64 	%rd65, %rd62, 4096;
	// begin inline asm
	ld.global.nc.v2.u64 {%rd63, %rd64}, [%rd65];
	// end inline asm
	mov.b64 	{%r431, %r432}, %rd64;
	mov.b64 	{%r433, %r434}, %rd63;
	add.s64 	%rd68, %rd62, 8192;
	// begin inline asm
	ld.global.nc.v2.u64 {%rd66, %rd67}, [%rd68];
	// end inline asm
	mov.b64 	{%r435, %r436}, %rd67;
	mov.b64 	{%r437, %r438}, %rd66;
	add.s64 	%rd71, %rd62, 12288;
	// begin inline asm
	ld.global.nc.v2.u64 {%rd69, %rd70}, [%rd71];
	// end inline asm
	mov.b64 	{%r439, %r440}, %rd70;
	mov.b64 	{%r441, %r442}, %rd69;
	min.s32 	%r443, %r430, %r429;
	min.s32 	%r444, %r427, %r443;
	min.s32 	%r445, %r428, %r444;
	min.s32 	%r446, %r433, %r445;
	min.s32 	%r447, %r434, %r446;
	min.s32 	%r448, %r431, %r447;
	min.s32 	%r449, %r432, %r448;
	min.s32 	%r450, %r437, %r449;
	min.s32 	%r451, %r438, %r450;
	min.s32 	%r452, %r435, %r451;
	min.s32 	%r453, %r436, %r452;
	min.s32 	%r454, %r441, %r453;
	min.s32 	%r455, %r442, %r454;
	min.s32 	%r456, %r439, %r455;
	min.s32 	%r721, %r440, %r456;
	setp.lt.u32 	%p49, %r6, %r4;
	@%p49 bra 	$L__BB2_32;
	add.s32 	%r43, %r4, %r5;
	add.s32 	%r707, %r43, 256;
	add.s32 	%r706, %r43, %r40;
	mov.b32 	%r708, 0;
$L__BB2_22:
	add.s32 	%r5, %r5, %r4;
	add.s32 	%r458, %r1, -4096;
	setp.gt.u32 	%p50, %r5, %r458;
	@%p50 bra 	$L__BB2_24;
	add.s32 	%r459, %r5, %r41;
	mul.wide.u32 	%rd85, %r459, 4;
	add.s64 	%rd75, %rd1, %rd85;
	// begin inline asm
	ld.global.nc.v2.u64 {%rd73, %rd74}, [%rd75];
	// end inline asm
	mov.b64 	{%r460, %r461}, %rd74;
	mov.b64 	{%r462, %r463}, %rd73;
	add.s64 	%rd78, %rd75, 4096;
	// begin inline asm
	ld.global.nc.v2.u64 {%rd76, %rd77}, [%rd78];
	// end inline asm
	mov.b64 	{%r464, %r465}, %rd77;
	mov.b64 	{%r466, %r467}, %rd76;
	add.s64 	%rd81, %rd75, 8192;
	// begin inline asm
	ld.global.nc.v2.u64 {%rd79, %rd80}, [%rd81];
	// end inline asm
	mov.b64 	{%r468, %r469}, %rd80;
	mov.b64 	{%r470, %r471}, %rd79;
	add.s64 	%rd84, %rd75, 12288;
	// begin inline asm
	ld.global.nc.v2.u64 {%rd82, %rd83}, [%rd84];
	// end inline asm
	mov.b64 	{%r472, %r473}, %rd83;
	mov.b64 	{%r474, %r475}, %rd82;
	min.s32 	%r476, %r462, %r721;
	min.s32 	%r477, %r463, %r476;
	min.s32 	%r478, %r460, %r477;
	min.s32 	%r479, %r461, %r478;
	min.s32 	%r480, %r466, %r479;
	min.s32 	%r481, %r467, %r480;
	min.s32 	%r482, %r464, %r481;
	min.s32 	%r483, %r465, %r482;
	min.s32 	%r484, %r470, %r483;
	min.s32 	%r485, %r471, %r484;
	min.s32 	%r486, %r468, %r485;
	min.s32 	%r487, %r469, %r486;
	min.s32 	%r488, %r474, %r487;
	min.s32 	%r489, %r475, %r488;
	min.s32 	%r490, %r472, %r489;
	min.s32 	%r721, %r473, %r490;
	sub.s32 	%r491, %r1, %r5;
	setp.lt.u32 	%p51, %r491, %r4;
	add.s32 	%r708, %r708, 1;
	add.s32 	%r707, %r707, %r4;
	add.s32 	%r706, %r706, %r4;
	@%p51 bra 	$L__BB2_32;
	bra.uni 	$L__BB2_22;
$L__BB2_24:
	setp.le.u32 	%p52, %r1, %r5;
	@%p52 bra 	$L__BB2_32;
	sub.s32 	%r56, %r1, %r5;
	setp.ge.s32 	%p53, %r40, %r56;
	@%p53 bra 	$L__BB2_32;
	not.b32 	%r493, %r40;
	add.s32 	%r494, %r1, %r493;
	sub.s32 	%r495, %r494, %r43;
	mul.lo.s32 	%r496, %r2, %r708;
	shl.b32 	%r497, %r496, 12;
	sub.s32 	%r57, %r495, %r497;
	shr.u32 	%r498, %r494, 8;
	add.s32 	%r58, %r498, 1;
	and.b32  	%r499, %r494, 768;
	setp.eq.s32 	%p54, %r499, 768;
	mov.u32 	%r715, %r40;
	@%p54 bra 	$L__BB2_29;
	and.b32  	%r500, %r58, 3;
	neg.s32 	%r711, %r500;
	mov.u32 	%r715, %r40;
$L__BB2_28:
	.pragma "nounroll";
	mul.wide.u32 	%rd87, %r706, 4;
	add.s64 	%rd86, %rd1, %rd87;
	// begin inline asm
	ld.global.nc.u32 %r501, [%rd86];
	// end inline asm
	min.s32 	%r721, %r501, %r721;
	add.s32 	%r715, %r715, 256;
	add.s32 	%r706, %r706, 256;
	add.s32 	%r711, %r711, 1;
	setp.ne.s32 	%p55, %r711, 0;
	@%p55 bra 	$L__BB2_28;
$L__BB2_29:
	setp.lt.u32 	%p56, %r57, 768;
	@%p56 bra 	$L__BB2_32;
	add.s32 	%r719, %r715, 512;
	add.s32 	%r718, %r715, %r707;
$L__BB2_31:
	add.s32 	%r506, %r718, -256;
	mul.wide.u32 	%rd92, %r506, 4;
	add.s64 	%rd88, %rd1, %rd92;
	// begin inline asm
	ld.global.nc.u32 %r502, [%rd88];
	// end inline asm
	min.s32 	%r507, %r502, %r721;
	mul.wide.u32 	%rd93, %r718, 4;
	add.s64 	%rd89, %rd1, %rd93;
	// begin inline asm
	ld.global.nc.u32 %r503, [%rd89];
	// end inline asm
	min.s32 	%r508, %r503, %r507;
	add.s32 	%r509, %r718, 256;
	mul.wide.u32 	%rd94, %r509, 4;
	add.s64 	%rd90, %rd1, %rd94;
	// begin inline asm
	ld.global.nc.u32 %r504, [%rd90];
	// end inline asm
	min.s32 	%r510, %r504, %r508;
	add.s32 	%r511, %r718, 512;
	mul.wide.u32 	%rd95, %r511, 4;
	add.s64 	%rd91, %rd1, %rd95;
	// begin inline asm
	ld.global.nc.u32 %r505, [%rd91];
	// end inline asm
	min.s32 	%r721, %r505, %r510;
	add.s32 	%r77, %r719, 1024;
	add.s32 	%r512, %r719, 512;
	add.s32 	%r718, %r718, 1024;
	setp.lt.s32 	%p57, %r512, %r56;
	mov.u32 	%r719, %r77;
	@%p57 bra 	$L__BB2_31;
$L__BB2_32:
	// begin inline asm
	mov.u32 %r513, %laneid;
	// end inline asm
	mov.b32 	%r516, 1;
	mov.b32 	%r537, 31;
	mov.b32 	%r538, -1;
	// begin inline asm
	shfl.sync.down.b32 %r514, %r721, %r516, %r537, %r538;
	// end inline asm
	setp.gt.s32 	%p58, %r513, 30;
	min.s32 	%r539, %r514, %r721;
	selp.b32 	%r520, %r721, %r539, %p58;
	mov.b32 	%r521, 2;
	// begin inline asm
	shfl.sync.down.b32 %r519, %r520, %r521, %r537, %r538;
	// end inline asm
	setp.gt.s32 	%p59, %r513, 29;
	min.s32 	%r540, %r519, %r520;
	selp.b32 	%r525, %r520, %r540, %p59;
	mov.b32 	%r526, 4;
	// begin inline asm
	shfl.sync.down.b32 %r524, %r525, %r526, %r537, %r538;
	// end inline asm
	setp.gt.s32 	%p60, %r513, 27;
	min.s32 	%r541, %r524, %r525;
	selp.b32 	%r530, %r525, %r541, %p60;
	mov.b32 	%r531, 8;
	// begin inline asm
	shfl.sync.down.b32 %r529, %r530, %r531, %r537, %r538;
	// end inline asm
	setp.gt.s32 	%p61, %r513, 23;
	min.s32 	%r542, %r529, %r530;
	selp.b32 	%r535, %r530, %r542, %p61;
	mov.b32 	%r536, 16;
	// begin inline asm
	shfl.sync.down.b32 %r534, %r535, %r536, %r537, %r538;
	// end inline asm
	setp.gt.s32 	%p62, %r513, 15;
	min.s32 	%r80, %r534, %r535;
	selp.b32 	%r751, %r535, %r80, %p62;
	setp.ne.s32 	%p63, %r513, 0;
	@%p63 bra 	$L__BB2_34;
	shr.u32 	%r543, %r40, 3;
	and.b32  	%r544, %r543, 124;
	mov.u32 	%r545, _ZZN3cub18CUB_300001_SM_10006detail6reduce18DeviceReduceKernelINS2_10policy_hubIij9CustomMinE10Policy1000EPijS5_iN4cuda3std3__410__identityEEEvT0_PT3_T1_NS0_13GridEvenShareISG_EET2_T4_E12temp_storage;
	add.s32 	%r546, %r545, %r544;
	st.shared.u32 	[%r546+8], %r80;
$L__BB2_34:
	bar.sync 	0;
	setp.ne.s32 	%p64, %r40, 0;
	@%p64 bra 	$L__BB2_71;
	ld.shared.u32 	%r547, [_ZZN3cub18CUB_300001_SM_10006detail6reduce18DeviceReduceKernelINS2_10policy_hubIij9CustomMinE10Policy1000EPijS5_iN4cuda3std3__410__identityEEEvT0_PT3_T1_NS0_13GridEvenShareISG_EET2_T4_E12temp_storage+12];
	min.s32 	%r548, %r547, %r751;
	ld.shared.u32 	%r549, [_ZZN3cub18CUB_300001_SM_10006detail6reduce18DeviceReduceKernelINS2_10policy_hubIij9CustomMinE10Policy1000EPijS5_iN4cuda3std3__410__identityEEEvT0_PT3_T1_NS0_13GridEvenShareISG_EET2_T4_E12temp_storage+16];
	min.s32 	%r550, %r549, %r548;
	ld.shared.u32 	%r551, [_ZZN3cub18CUB_300001_SM_10006detail6reduce18DeviceReduceKernelINS2_10policy_hubIij9CustomMinE10Policy1000EPijS5_iN4cuda3std3__410__identityEEEvT0_PT3_T1_NS0_13GridEvenShareISG_EET2_T4_E12temp_storage+20];
	min.s32 	%r552, %r551, %r550;
	ld.shared.u32 	%r553, [_ZZN3cub18CUB_300001_SM_10006detail6reduce18DeviceReduceKernelINS2_10policy_hubIij9CustomMinE10Policy1000EPijS5_iN4cuda3std3__410__identityEEEvT0_PT3_T1_NS0_13GridEvenShareISG_EET2_T4_E12temp_storage+24];
	min.s32 	%r554, %r553, %r552;
	ld.shared.u32 	%r555, [_ZZN3cub18CUB_300001_SM_10006detail6reduce18DeviceReduceKernelINS2_10policy_hubIij9CustomMinE10Policy1000EPijS5_iN4cuda3std3__410__identityEEEvT0_PT3_T1_NS0_13GridEvenShareISG_EET2_T4_E12temp_storage+28];
	min.s32 	%r556, %r555, %r554;
	ld.shared.u32 	%r557, [_ZZN3cub18CUB_300001_SM_10006detail6reduce18DeviceReduceKernelINS2_10policy_hubIij9CustomMinE10Policy1000EPijS5_iN4cuda3std3__410__identityEEEvT0_PT3_T1_NS0_13GridEvenShareISG_EET2_T4_E12temp_storage+32];
	min.s32 	%r558, %r557, %r556;
	ld.shared.u32 	%r559, [_ZZN3cub18CUB_300001_SM_10006detail6reduce18DeviceReduceKernelINS2_10policy_hubIij9CustomMinE10Policy1000EPijS5_iN4cuda3std3__410__identityEEEvT0_PT3_T1_NS0_13GridEvenShareISG_EET2_T4_E12temp_storage+36];
	min.s32 	%r751, %r559, %r558;
	bra.uni 	$L__BB2_71;
$L__BB2_36:
	sub.s32 	%r83, %r1, %r5;
	setp.gt.u32 	%p2, %r83, 4095;
	@%p2 bra 	$L__BB2_55;
	mov.u32 	%r84, %tid.x;
	setp.ge.u32 	%p19, %r84, %r83;
	mov.b32 	%r734, 0;
	mov.u32 	%r728, %r84;
	@%p19 bra 	$L__BB2_39;
	add.s32 	%r296, %r5, %r84;
	mul.wide.u32 	%rd49, %r296, 4;
	add.s64 	%rd48, %rd1, %rd49;
	// begin inline asm
	ld.global.nc.u32 %r734, [%rd48];
	// end inline asm
	add.s32 	%r728, %r84, 256;
$L__BB2_39:
	setp.ge.u32 	%p20, %r728, %r83;
	@%p20 bra 	$L__BB2_46;
	not.b32 	%r298, %r728;
	add.s32 	%r89, %r1, %r298;
	and.b32  	%r299, %r89, 768;
	setp.eq.s32 	%p21, %r299, 768;
	@%p21 bra 	$L__BB2_43;
	add.s32 	%r725, %r728, %r5;
	shr.u32 	%r300, %r89, 8;
	add.s32 	%r301, %r300, 1;
	and.b32  	%r302, %r301, 3;
	neg.s32 	%r724, %r302;
$L__BB2_42:
	.pragma "nounroll";
	mul.wide.u32 	%rd51, %r725, 4;
	add.s64 	%rd50, %rd1, %rd51;
	// begin inline asm
	ld.global.nc.u32 %r303, [%rd50];
	// end inline asm
	min.s32 	%r734, %r303, %r734;
	add.s32 	%r728, %r728, 256;
	add.s32 	%r725, %r725, 256;
	add.s32 	%r724, %r724, 1;
	setp.ne.s32 	%p22, %r724, 0;
	@%p22 bra 	$L__BB2_42;
$L__BB2_43:
	sub.s32 	%r304, %r89, %r5;
	setp.lt.u32 	%p23, %r304, 768;
	@%p23 bra 	$L__BB2_46;
	add.s32 	%r732, %r728, 512;
	add.s32 	%r731, %r728, %r5;
$L__BB2_45:
	mul.wide.u32 	%rd56, %r731, 4;
	add.s64 	%rd52, %rd1, %rd56;
	// begin inline asm
	ld.global.nc.u32 %r305, [%rd52];
	// end inline asm
	min.s32 	%r309, %r305, %r734;
	add.s32 	%r310, %r731, 256;
	mul.wide.u32 	%rd57, %r310, 4;
	add.s64 	%rd53, %rd1, %rd57;
	// begin inline asm
	ld.global.nc.u32 %r306, [%rd53];
	// end inline asm
	min.s32 	%r311, %r306, %r309;
	add.s32 	%r312, %r731, 512;
	mul.wide.u32 	%rd58, %r312, 4;
	add.s64 	%rd54, %rd1, %rd58;
	// begin inline asm
	ld.global.nc.u32 %r307, [%rd54];
	// end inline asm
	min.s32 	%r313, %r307, %r311;
	add.s32 	%r314, %r731, 768;
	mul.wide.u32 	%rd59, %r314, 4;
	add.s64 	%rd55, %rd1, %rd59;
	// begin inline asm
	ld.global.nc.u32 %r308, [%rd55];
	// end inline asm
	min.s32 	%r734, %r308, %r313;
	add.s32 	%r109, %r732, 1024;
	add.s32 	%r315, %r732, 512;
	add.s32 	%r731, %r731, 1024;
	setp.lt.s32 	%p24, %r315, %r83;
	mov.u32 	%r732, %r109;
	@%p24 bra 	$L__BB2_45;
$L__BB2_46:
	setp.lt.u32 	%p25, %r83, 256;
	@%p25 bra 	$L__BB2_51;
	// begin inline asm
	mov.u32 %r379, %laneid;
	// end inline asm
	mov.b32 	%r382, 1;
	mov.b32 	%r403, 31;
	mov.b32 	%r404, -1;
	// begin inline asm
	shfl.sync.down.b32 %r380, %r734, %r382, %r403, %r404;
	// end inline asm
	setp.gt.s32 	%p41, %r379, 30;
	min.s32 	%r405, %r380, %r734;
	selp.b32 	%r386, %r734, %r405, %p41;
	mov.b32 	%r387, 2;
	// begin inline asm
	shfl.sync.down.b32 %r385, %r386, %r387, %r403, %r404;
	// end inline asm
	setp.gt.s32 	%p42, %r379, 29;
	min.s32 	%r406, %r385, %r386;
	selp.b32 	%r391, %r386, %r406, %p42;
	mov.b32 	%r392, 4;
	// begin inline asm
	shfl.sync.down.b32 %r390, %r391, %r392, %r403, %r404;
	// end inline asm
	setp.gt.s32 	%p43, %r379, 27;
	min.s32 	%r407, %r390, %r391;
	selp.b32 	%r396, %r391, %r407, %p43;
	mov.b32 	%r397, 8;
	// begin inline asm
	shfl.sync.down.b32 %r395, %r396, %r397, %r403, %r404;
	// end inline asm
	setp.gt.s32 	%p44, %r379, 23;
	min.s32 	%r408, %r395, %r396;
	selp.b32 	%r401, %r396, %r408, %p44;
	mov.b32 	%r402, 16;
	// begin inline asm
	shfl.sync.down.b32 %r400, %r401, %r402, %r403, %r404;
	// end inline asm
	setp.gt.s32 	%p45, %r379, 15;
	min.s32 	%r112, %r400, %r401;
	selp.b32 	%r751, %r401, %r112, %p45;
	setp.ne.s32 	%p46, %r379, 0;
	@%p46 bra 	$L__BB2_49;
	shr.u32 	%r409, %r84, 3;
	and.b32  	%r410, %r409, 124;
	mov.u32 	%r411, _ZZN3cub18CUB_300001_SM_10006detail6reduce18DeviceReduceKernelINS2_10policy_hubIij9CustomMinE10Policy1000EPijS5_iN4cuda3std3__410__identityEEEvT0_PT3_T1_NS0_13GridEvenShareISG_EET2_T4_E12temp_storage;
	add.s32 	%r412, %r411, %r410;
	st.shared.u32 	[%r412+8], %r112;
$L__BB2_49:
	bar.sync 	0;
	setp.ne.s32 	%p47, %r84, 0;
	@%p47 bra 	$L__BB2_71;
	ld.shared.u32 	%r413, [_ZZN3cub18CUB_300001_SM_10006detail6reduce18DeviceReduceKernelINS2_10policy_hubIij9CustomMinE10Policy1000EPijS5_iN4cuda3std3__410__identityEEEvT0_PT3_T1_NS0_13GridEvenShareISG_EET2_T4_E12temp_storage+12];
	min.s32 	%r414, %r413, %r751;
	ld.shared.u32 	%r415, [_ZZN3cub18CUB_300001_SM_10006detail6reduce18DeviceReduceKernelINS2_10policy_hubIij9CustomMinE10Policy1000EPijS5_iN4cuda3std3__410__identityEEEvT0_PT3_T1_NS0_13GridEvenShareISG_EET2_T4_E12temp_storage+16];
	min.s32 	%r416, %r415, %r414;
	ld.shared.u32 	%r417, [_ZZN3cub18CUB_300001_SM_10006detail6reduce18DeviceReduceKernelINS2_10policy_hubIij9CustomMinE10Policy1000EPijS5_iN4cuda3std3__410__identityEEEvT0_PT3_T1_NS0_13GridEvenShareISG_EET2_T4_E12temp_storage+20];
	min.s32 	%r418, %r417, %r416;
	ld.shared.u32 	%r419, [_ZZN3cub18CUB_300001_SM_10006detail6reduce18DeviceReduceKernelINS2_10policy_hubIij9CustomMinE10Policy1000EPijS5_iN4cuda3std3__410__identityEEEvT0_PT3_T1_NS0_13GridEvenShareISG_EET2_T4_E12temp_storage+24];
	min.s32 	%r420, %r419, %r418;
	ld.shared.u32 	%r421, [_ZZN3cub18CUB_300001_SM_10006detail6reduce18DeviceReduceKernelINS2_10policy_hubIij9CustomMinE10Policy1000EPijS5_iN4cuda3std3__410__identityEEEvT0_PT3_T1_NS0_13GridEvenShareISG_EET2_T4_E12temp_storage+28];
	min.s32 	%r422, %r421, %r420;
	ld.shared.u32 	%r423, [_ZZN3cub18CUB_300001_SM_10006detail6reduce18DeviceReduceKernelINS2_10policy_hubIij9CustomMinE10Policy1000EPijS5_iN4cuda3std3__410__identityEEEvT0_PT3_T1_NS0_13GridEvenShareISG_EET2_T4_E12temp_storage+32];
	min.s32 	%r424, %r423, %r422;
	ld.shared.u32 	%r425, [_ZZN3cub18CUB_300001_SM_10006detail6reduce18DeviceReduceKernelINS2_10policy_hubIij9CustomMinE10Policy1000EPijS5_iN4cuda3std3__410__identityEEEvT0_PT3_T1_NS0_13GridEvenShareISG_EET2_T4_E12temp_storage+36];
	min.s32 	%r751, %r425, %r424;
	bra.uni 	$L__BB2_71;
$L__BB2_51:
	// begin inline asm
	mov.u32 %r316, %laneid;
	// end inline asm
	and.b32  	%r342, %r84, 992;
	add.s32 	%r343, %r342, 32;
	setp.gt.u32 	%p26, %r343, %r83;
	not.b32 	%r344, %r342;
	add.s32 	%r345, %r83, %r344;
	selp.b32 	%r340, %r345, 31, %p26;
	mov.b32 	%r319, 1;
	mov.b32 	%r341, -1;
	// begin inline asm
	shfl.sync.down.b32 %r317, %r734, %r319, %r340, %r341;
	// end inline asm
	setp.lt.s32 	%p27, %r316, %r340;
	min.s32 	%r346, %r317, %r734;
	selp.b32 	%r323, %r346, %r734, %p27;
	mov.b32 	%r324, 2;
	// begin inline asm
	shfl.sync.down.b32 %r322, %r323, %r324, %r340, %r341;
	// end inline asm
	add.s32 	%r347, %r316, 2;
	setp.gt.s32 	%p28, %r347, %r340;
	min.s32 	%r348, %r322, %r323;
	selp.b32 	%r328, %r323, %r348, %p28;
	mov.b32 	%r329, 4;
	// begin inline asm
	shfl.sync.down.b32 %r327, %r328, %r329, %r340, %r341;
	// end inline asm
	add.s32 	%r349, %r316, 4;
	setp.gt.s32 	%p29, %r349, %r340;
	min.s32 	%r350, %r327, %r328;
	selp.b32 	%r333, %r328, %r350, %p29;
	mov.b32 	%r334, 8;
	// begin inline asm
	shfl.sync.down.b32 %r332, %r333, %r334, %r340, %r341;
	// end inline asm
	add.s32 	%r351, %r316, 8;
	setp.gt.s32 	%p30, %r351, %r340;
	min.s32 	%r352, %r332, %r333;
	selp.b32 	%r338, %r333, %r352, %p30;
	mov.b32 	%r339, 16;
	// begin inline asm
	shfl.sync.down.b32 %r337, %r338, %r339, %r340, %r341;
	// end inline asm
	add.s32 	%r353, %r316, 16;
	setp.gt.s32 	%p31, %r353, %r340;
	min.s32 	%r354, %r337, %r338;
	selp.b32 	%r751, %r338, %r354, %p31;
	setp.ne.s32 	%p32, %r316, 0;
	@%p32 bra 	$L__BB2_53;
	shr.u32 	%r355, %r84, 3;
	and.b32  	%r356, %r355, 124;
	mov.u32 	%r357, _ZZN3cub18CUB_300001_SM_10006detail6reduce18DeviceReduceKernelINS2_10policy_hubIij9CustomMinE10Policy1000EPijS5_iN4cuda3std3__410__identityEEEvT0_PT3_T1_NS0_13GridEvenShareISG_EET2_T4_E12temp_storage;
	add.s32 	%r358, %r357, %r356;
	st.shared.u32 	[%r358+8], %r751;
$L__BB2_53:
	bar.sync 	0;
	setp.ne.s32 	%p33, %r84, 0;
	@%p33 bra 	$L__BB2_71;
	setp.gt.u32 	%p34, %r83, 32;
	ld.shared.u32 	%r359, [_ZZN3cub18CUB_300001_SM_10006detail6reduce18DeviceReduceKernelINS2_10policy_hubIij9CustomMinE10Policy1000EPijS5_iN4cuda3std3__410__identityEEEvT0_PT3_T1_NS0_13GridEvenShareISG_EET2_T4_E12temp_storage+12];
	min.s32 	%r360, %r359, %r751;
	selp.b32 	%r361, %r360, %r751, %p34;
	setp.gt.u32 	%p35, %r83, 64;
	ld.shared.u32 	%r362, [_ZZN3cub18CUB_300001_SM_10006detail6reduce18DeviceReduceKernelINS2_10policy_hubIij9CustomMinE10Policy1000EPijS5_iN4cuda3std3__410__identityEEEvT0_PT3_T1_NS0_13GridEvenShareISG_EET2_T4_E12temp_storage+16];
	min.s32 	%r363, %r362, %r361;
	selp.b32 	%r364, %r363, %r361, %p35;
	setp.gt.u32 	%p36, %r83, 96;
	ld.shared.u32 	%r365, [_ZZN3cub18CUB_300001_SM_10006detail6reduce18DeviceReduceKernelINS2_10policy_hubIij9CustomMinE10Policy1000EPijS5_iN4cuda3std3__410__identityEEEvT0_PT3_T1_NS0_13GridEvenShareISG_EET2_T4_E12temp_storage+20];
	min.s32 	%r366, %r365, %r364;
	selp.b32 	%r367, %r366, %r364, %p36;
	setp.gt.u32 	%p37, %r83, 128;
	ld.shared.u32 	%r368, [_ZZN3cub18CUB_300001_SM_10006detail6reduce18DeviceReduceKernelINS2_10policy_hubIij9CustomMinE10Policy1000EPijS5_iN4cuda3std3__410__identityEEEvT0_PT3_T1_NS0_13GridEvenShareISG_EET2_T4_E12temp_storage+24];
	min.s32 	%r369, %r368, %r367;
	selp.b32 	%r370, %r369, %r367, %p37;
	setp.gt.u32 	%p38, %r83, 160;
	ld.shared.u32 	%r371, [_ZZN3cub18CUB_300001_SM_10006detail6reduce18DeviceReduceKernelINS2_10policy_hubIij9CustomMinE10Policy1000EPijS5_iN4cuda3std3__410__identityEEEvT0_PT3_T1_NS0_13GridEvenShareISG_EET2_T4_E12temp_storage+28];
	min.s32 	%r372, %r371, %r370;
	selp.b32 	%r373, %r372, %r370, %p38;
	setp.gt.u32 	%p39, %r83, 192;
	ld.shared.u32 	%r374, [_ZZN3cub18CUB_300001_SM_10006detail6reduce18DeviceReduceKernelINS2_10policy_hubIij9CustomMinE10Policy1000EPijS5_iN4cuda3std3__410__identityEEEvT0_PT3_T1_NS0_13GridEvenShareISG_EET2_T4_E12temp_storage+32];
	min.s32 	%r375, %r374, %r373;
	selp.b32 	%r376, %r375, %r373, %p39;
	setp.gt.u32 	%p40, %r83, 224;
	ld.shared.u32 	%r377, [_ZZN3cub18CUB_300001_SM_10006detail6reduce18DeviceReduceKernelINS2_10policy_hubIij9CustomMinE10Policy1000EPijS5_iN4cuda3std3__410__identityEEEvT0_PT3_T1_NS0_13GridEvenShareISG_EET2_T4_E12temp_storage+36];
	min.s32 	%r378, %r377, %r376;
	selp.b32 	%r751, %r378, %r376, %p40;
	bra.uni 	$L__BB2_71;
$L__BB2_55:
	mov.u32 	%r117, %tid.x;
	add.s32 	%r176, %r117, %r5;
	mul.wide.u32 	%rd20, %r176, 4;
	add.s64 	%rd4, %rd1, %rd20;
	// begin inline asm
	ld.global.nc.u32 %r160, [%rd4];
	// end inline asm
	add.s64 	%rd5, %rd4, 1024;
	// begin inline asm
	ld.global.nc.u32 %r161, [%rd5];
	// end inline asm
	add.s64 	%rd6, %rd4, 2048;
	// begin inline asm
	ld.global.nc.u32 %r162, [%rd6];
	// end inline asm
	add.s64 	%rd7, %rd4, 3072;
	// begin inline asm
	ld.global.nc.u32 %r163, [%rd7];
	// end inline asm
	add.s64 	%rd8, %rd4, 4096;
	// begin inline asm
	ld.global.nc.u32 %r164, [%rd8];
	// end inline asm
	add.s64 	%rd9, %rd4, 5120;
	// begin inline asm
	ld.global.nc.u32 %r165, [%rd9];
	// end inline asm
	add.s64 	%rd10, %rd4, 6144;
	// begin inline asm
	ld.global.nc.u32 %r166, [%rd10];
	// end inline asm
	add.s64 	%rd11, %rd4, 7168;
	// begin inline asm
	ld.global.nc.u32 %r167, [%rd11];
	// end inline asm
	add.s64 	%rd12, %rd4, 8192;
	// begin inline asm
	ld.global.nc.u32 %r168, [%rd12];
	// end inline asm
	add.s64 	%rd13, %rd4, 9216;
	// begin inline asm
	ld.global.nc.u32 %r169, [%rd13];
	// end inline asm
	add.s64 	%rd14, %rd4, 10240;
	// begin inline asm
	ld.global.nc.u32 %r170, [%rd14];
	// end inline asm
	add.s64 	%rd15, %rd4, 11264;
	// begin inline asm
	ld.global.nc.u32 %r171, [%rd15];
	// end inline asm
	add.s64 	%rd16, %rd4, 12288;
	// begin inline asm
	ld.global.nc.u32 %r172, [%rd16];
	// end inline asm
	add.s64 	%rd17, %rd4, 13312;
	// begin inline asm
	ld.global.nc.u32 %r173, [%rd17];
	// end inline asm
	add.s64 	%rd18, %rd4, 14336;
	// begin inline asm
	ld.global.nc.u32 %r174, [%rd18];
	// end inline asm
	add.s64 	%rd19, %rd4, 15360;
	// begin inline asm
	ld.global.nc.u32 %r175, [%rd19];
	// end inline asm
	min.s32 	%r177, %r161, %r160;
	min.s32 	%r178, %r162, %r177;
	min.s32 	%r179, %r163, %r178;
	min.s32 	%r180, %r164, %r179;
	min.s32 	%r181, %r165, %r180;
	min.s32 	%r182, %r166, %r181;
	min.s32 	%r183, %r167, %r182;
	min.s32 	%r184, %r168, %r183;
	min.s32 	%r185, %r169, %r184;
	min.s32 	%r186, %r170, %r185;
	min.s32 	%r187, %r171, %r186;
	min.s32 	%r188, %r172, %r187;
	min.s32 	%r189, %r173, %r188;
	min.s32 	%r190, %r174, %r189;
	min.s32 	%r750, %r175, %r190;
	setp.lt.u32 	%p3, %r83, %r4;
	@%p3 bra 	$L__BB2_67;
	add.s32 	%r119, %r4, %r5;
	add.s32 	%r736, %r119, 256;
	add.s32 	%r735, %r119, %r117;
	mov.b32 	%r737, 0;
$L__BB2_57:
	add.s32 	%r5, %r5, %r4;
	add.s32 	%r192, %r1, -4096;
	setp.gt.u32 	%p4, %r5, %r192;
	@%p4 bra 	$L__BB2_59;
	add.s32 	%r209, %r117, %r5;
	mul.wide.u32 	%rd37, %r209, 4;
	add.s64 	%rd21, %rd1, %rd37;
	// begin inline asm
	ld.global.nc.u32 %r193, [%rd21];
	// end inline asm
	add.s64 	%rd22, %rd21, 1024;
	// begin inline asm
	ld.global.nc.u32 %r194, [%rd22];
	// end inline asm
	add.s64 	%rd23, %rd21, 2048;
	// begin inline asm
	ld.global.nc.u32 %r195, [%rd23];
	// end inline asm
	add.s64 	%rd24, %rd21, 3072;
	// begin inline asm
	ld.global.nc.u32 %r196, [%rd24];
	// end inline asm
	add.s64 	%rd25, %rd21, 4096;
	// begin inline asm
	ld.global.nc.u32 %r197, [%rd25];
	// end inline asm
	add.s64 	%rd26, %rd21, 5120;
	// begin inline asm
	ld.global.nc.u32 %r198, [%rd26];
	// end inline asm
	add.s64 	%rd27, %rd21, 6144;
	// begin inline asm
	ld.global.nc.u32 %r199, [%rd27];
	// end inline asm
	add.s64 	%rd28, %rd21, 7168;
	// begin inline asm
	ld.global.nc.u32 %r200, [%rd28];
	// end inline asm
	add.s64 	%rd29, %rd21, 8192;
	// begin inline asm
	ld.global.nc.u32 %r201, [%rd29];
	// end inline asm
	add.s64 	%rd30, %rd21, 9216;
	// begin inline asm
	ld.global.nc.u32 %r202, [%rd30];
	// end inline asm
	add.s64 	%rd31, %rd21, 10240;
	// begin inline asm
	ld.global.nc.u32 %r203, [%rd31];
	// end inline asm
	add.s64 	%rd32, %rd21, 11264;
	// begin inline asm
	ld.global.nc.u32 %r204, [%rd32];
	// end inline asm
	add.s64 	%rd33, %rd21, 12288;
	// begin inline asm
	ld.global.nc.u32 %r205, [%rd33];
	// end inline asm
	add.s64 	%rd34, %rd21, 13312;
	// begin inline asm
	ld.global.nc.u32 %r206, [%rd34];
	// end inline asm
	add.s64 	%rd35, %rd21, 14336;
	// begin inline asm
	ld.global.nc.u32 %r207, [%rd35];
	// end inline asm
	add.s64 	%rd36, %rd21, 15360;
	// begin inline asm
	ld.global.nc.u32 %r208, [%rd36];
	// end inline asm
	min.s32 	%r210, %r193, %r750;
	min.s32 	%r211, %r194, %r210;
	min.s32 	%r212, %r195, %r211;
	min.s32 	%r213, %r196, %r212;
	min.s32 	%r214, %r197, %r213;
	min.s32 	%r215, %r198, %r214;
	min.s32 	%r216, %r199, %r215;
	min.s32 	%r217, %r200, %r216;
	min.s32 	%r218, %r201, %r217;
	min.s32 	%r219, %r202, %r218;
	min.s32 	%r220, %r203, %r219;
	min.s32 	%r221, %r204, %r220;
	min.s32 	%r222, %r205, %r221;
	min.s32 	%r223, %r206, %r222;
	min.s32 	%r224, %r207, %r223;
	min.s32 	%r750, %r208, %r224;
	sub.s32 	%r225, %r1, %r5;
	setp.lt.u32 	%p5, %r225, %r4;
	add.s32 	%r737, %r737, 1;
	add.s32 	%r736, %r736, %r4;
	add.s32 	%r735, %r735, %r4;
	@%p5 bra 	$L__BB2_67;
	bra.uni 	$L__BB2_57;
$L__BB2_59:
	setp.le.u32 	%p6, %r1, %r5;
	@%p6 bra 	$L__BB2_67;
	sub.s32 	%r132, %r1, %r5;
	setp.ge.s32 	%p7, %r117, %r132;
	@%p7 bra 	$L__BB2_67;
	not.b32 	%r227, %r117;
	add.s32 	%r228, %r1, %r227;
	sub.s32 	%r229, %r228, %r119;
	mul.lo.s32 	%r230, %r2, %r737;
	shl.b32 	%r231, %r230, 12;
	sub.s32 	%r133, %r229, %r231;
	shr.u32 	%r232, %r228, 8;
	add.s32 	%r134, %r232, 1;
	and.b32  	%r233, %r228, 768;
	setp.eq.s32 	%p8, %r233, 768;
	mov.u32 	%r744, %r117;
	@%p8 bra 	$L__BB2_64;
	and.b32  	%r234, %r134, 3;
	neg.s32 	%r740, %r234;
	mov.u32 	%r744, %r117;
$L__BB2_63:
	.pragma "nounroll";
	mul.wide.u32 	%rd39, %r735, 4;
	add.s64 	%rd38, %rd1, %rd39;
	// begin inline asm
	ld.global.nc.u32 %r235, [%rd38];
	// end inline asm
	min.s32 	%r750, %r235, %r750;
	add.s32 	%r744, %r744, 256;
	add.s32 	%r735, %r735, 256;
	add.s32 	%r740, %r740, 1;
	setp.ne.s32 	%p9, %r740, 0;
	@%p9 bra 	$L__BB2_63;
$L__BB2_64:
	setp.lt.u32 	%p10, %r133, 768;
	@%p10 bra 	$L__BB2_67;
	add.s32 	%r748, %r744, 512;
	add.s32 	%r747, %r744, %r736;
$L__BB2_66:
	add.s32 	%r240, %r747, -256;
	mul.wide.u32 	%rd44, %r240, 4;
	add.s64 	%rd40, %rd1, %rd44;
	// begin inline asm
	ld.global.nc.u32 %r236, [%rd40];
	// end inline asm
	min.s32 	%r241, %r236, %r750;
	mul.wide.u32 	%rd45, %r747, 4;
	add.s64 	%rd41, %rd1, %rd45;
	// begin inline asm
	ld.global.nc.u32 %r237, [%rd41];
	// end inline asm
	min.s32 	%r242, %r237, %r241;
	add.s32 	%r243, %r747, 256;
	mul.wide.u32 	%rd46, %r243, 4;
	add.s64 	%rd42, %rd1, %rd46;
	// begin inline asm
	ld.global.nc.u32 %r238, [%rd42];
	// end inline asm
	min.s32 	%r244, %r238, %r242;
	add.s32 	%r245, %r747, 512;
	mul.wide.u32 	%rd47, %r245, 4;
	add.s64 	%rd43, %rd1, %rd47;
	// begin inline asm
	ld.global.nc.u32 %r239, [%rd43];
	// end inline asm
	min.s32 	%r750, %r239, %r244;
	add.s32 	%r153, %r748, 1024;
	add.s32 	%r246, %r748, 512;
	add.s32 	%r747, %r747, 1024;
	setp.lt.s32 	%p11, %r246, %r132;
	mov.u32 	%r748, %r153;
	@%p11 bra 	$L__BB2_66;
$L__BB2_67:
	// begin inline asm
	mov.u32 %r247, %laneid;
	// end inline asm
	mov.b32 	%r250, 1;
	mov.b32 	%r271, 31;
	mov.b32 	%r272, -1;
	// begin inline asm
	shfl.sync.down.b32 %r248, %r750, %r250, %r271, %r272;
	// end inline asm
	setp.gt.s32 	%p12, %r247, 30;
	min.s32 	%r273, %r248, %r750;
	selp.b32 	%r254, %r750, %r273, %p12;
	mov.b32 	%r255, 2;
	// begin inline asm
	shfl.sync.down.b32 %r253, %r254, %r255, %r271, %r272;
	// end inline asm
	setp.gt.s32 	%p13, %r247, 29;
	min.s32 	%r274, %r253, %r254;
	selp.b32 	%r259, %r254, %r274, %p13;
	mov.b32 	%r260, 4;
	// begin inline asm
	shfl.sync.down.b32 %r258, %r259, %r260, %r271, %r272;
	// end inline asm
	setp.gt.s32 	%p14, %r247, 27;
	min.s32 	%r275, %r258, %r259;
	selp.b32 	%r264, %r259, %r275, %p14;
	mov.b32 	%r265, 8;
	// begin inline asm
	shfl.sync.down.b32 %r263, %r264, %r265, %r271, %r272;
	// end inline asm
	setp.gt.s32 	%p15, %r247, 23;
	min.s32 	%r276, %r263, %r264;
	selp.b32 	%r269, %r264, %r276, %p15;
	mov.b32 	%r270, 16;
	// begin inline asm
	shfl.sync.down.b32 %r268, %r269, %r270, %r271, %r272;
	// end inline asm
	setp.gt.s32 	%p16, %r247, 15;
	min.s32 	%r156, %r268, %r269;
	selp.b32 	%r751, %r269, %r156, %p16;
	setp.ne.s32 	%p17, %r247, 0;
	@%p17 bra 	$L__BB2_69;
	shr.u32 	%r277, %r117, 3;
	and.b32  	%r278, %r277, 124;
	mov.u32 	%r279, _ZZN3cub18CUB_300001_SM_10006detail6reduce18DeviceReduceKernelINS2_10policy_hubIij9CustomMinE10Policy1000EPijS5_iN4cuda3std3__410__identityEEEvT0_PT3_T1_NS0_13GridEvenShareISG_EET2_T4_E12temp_storage;
	add.s32 	%r280, %r279, %r278;
	st.shared.u32 	[%r280+8], %r156;
$L__BB2_69:
	bar.sync 	0;
	setp.ne.s32 	%p18, %r117, 0;
	@%p18 bra 	$L__BB2_71;
	ld.shared.u32 	%r281, [_ZZN3cub18CUB_300001_SM_10006detail6reduce18DeviceReduceKernelINS2_10policy_hubIij9CustomMinE10Policy1000EPijS5_iN4cuda3std3__410__identityEEEvT0_PT3_T1_NS0_13GridEvenShareISG_EET2_T4_E12temp_storage+12];
	min.s32 	%r282, %r281, %r751;
	ld.shared.u32 	%r283, [_ZZN3cub18CUB_300001_SM_10006detail6reduce18DeviceReduceKernelINS2_10policy_hubIij9CustomMinE10Policy1000EPijS5_iN4cuda3std3__410__identityEEEvT0_PT3_T1_NS0_13GridEvenShareISG_EET2_T4_E12temp_storage+16];
	min.s32 	%r284, %r283, %r282;
	ld.shared.u32 	%r285, [_ZZN3cub18CUB_300001_SM_10006detail6reduce18DeviceReduceKernelINS2_10policy_hubIij9CustomMinE10Policy1000EPijS5_iN4cuda3std3__410__identityEEEvT0_PT3_T1_NS0_13GridEvenShareISG_EET2_T4_E12temp_storage+20];
	min.s32 	%r286, %r285, %r284;
	ld.shared.u32 	%r287, [_ZZN3cub18CUB_300001_SM_10006detail6reduce18DeviceReduceKernelINS2_10policy_hubIij9CustomMinE10Policy1000EPijS5_iN4cuda3std3__410__identityEEEvT0_PT3_T1_NS0_13GridEvenShareISG_EET2_T4_E12temp_storage+24];
	min.s32 	%r288, %r287, %r286;
	ld.shared.u32 	%r289, [_ZZN3cub18CUB_300001_SM_10006detail6reduce18DeviceReduceKernelINS2_10policy_hubIij9CustomMinE10Policy1000EPijS5_iN4cuda3std3__410__identityEEEvT0_PT3_T1_NS0_13GridEvenShareISG_EET2_T4_E12temp_storage+28];
	min.s32 	%r290, %r289, %r288;
	ld.shared.u32 	%r291, [_ZZN3cub18CUB_300001_SM_10006detail6reduce18DeviceReduceKernelINS2_10policy_hubIij9CustomMinE10Policy1000EPijS5_iN4cuda3std3__410__identityEEEvT0_PT3_T1_NS0_13GridEvenShareISG_EET2_T4_E12temp_storage+32];
	min.s32 	%r292, %r291, %r290;
	ld.shared.u32 	%r293, [_ZZN3cub18CUB_300001_SM_10006detail6reduce18DeviceReduceKernelINS2_10policy_hubIij9CustomMinE10Policy1000EPijS5_iN4cuda3std3__410__identityEEEvT0_PT3_T1_NS0_13GridEvenShareISG_EET2_T4_E12temp_storage+36];
	min.s32 	%r751, %r293, %r292;
$L__BB2_71:
	mov.u32 	%r692, %tid.x;
	setp.ne.s32 	%p94, %r692, 0;
	@%p94 bra 	$L__BB2_73;
	ld.param.u64 	%rd111, [_ZN3cub18CUB_300001_SM_10006detail6reduce18DeviceReduceKernelINS2_10policy_hubIij9CustomMinE10Policy1000EPijS5_iN4cuda3std3__410__identityEEEvT0_PT3_T1_NS0_13GridEvenShareISG_EET2_T4__param_1];
	cvta.to.global.u64 	%rd108, %rd111;
	mul.wide.u32 	%rd109, %r3, 4;
	add.s64 	%rd110, %rd108, %rd109;
	st.global.u32 	[%rd110], %r751;
$L__BB2_73:
	ret;

}
	// .globl	_ZN3cub18CUB_300001_SM_10006detail6reduce28DeviceReduceSingleTileKernelINS2_10policy_hubIij9CustomMinE10Policy1000EPiS8_iS5_iiN4cuda3std3__410__identityEEEvT0_T1_T2_T3_T4_T6_
.visible .entry _ZN3cub18CUB_300001_SM_10006detail6reduce28DeviceReduceSingleTileKernelINS2_10policy_hubIij9CustomMinE10Policy1000EPiS8_iS5_iiN4cuda3std3__410__identityEEEvT0_T1_T2_T3_T4_T6_(
	.param .u64 .ptr .align 1 _ZN3cub18CUB_300001_SM_10006detail6reduce28DeviceReduceSingleTileKernelINS2_10policy_hubIij9CustomMinE10Policy1000EPiS8_iS5_iiN4cuda3std3__410__identityEEEvT0_T1_T2_T3_T4_T6__param_0,
	.param .u64 .ptr .align 1 _ZN3cub18CUB_300001_SM_10006detail6reduce28DeviceReduceSingleTileKernelINS2_10policy_hubIij9CustomMinE10Policy1000EPiS8_iS5_iiN4cuda3std3__410__identityEEEvT0_T1_T2_T3_T4_T6__param_1,
	.param .u32 _ZN3cub18CUB_300001_SM_10006detail6reduce28DeviceReduceSingleTileKernelINS2_10policy_hubIij9CustomMinE10Policy1000EPiS8_iS5_iiN4cuda3std3__410__identityEEEvT0_T1_T2_T3_T4_T6__param_2,
	.param .align 1 .b8 _ZN3cub18CUB_300001_SM_10006detail6reduce28DeviceReduceSingleTileKernelINS2_10policy_hubIij9CustomMinE10Policy1000EPiS8_iS5_iiN4cuda3std3__410__identityEEEvT0_T1_T2_T3_T4_T6__param_3[1],
	.param .u32 _ZN3cub18CUB_300001_SM_10006detail6reduce28DeviceReduceSingleTileKernelINS2_10policy_hubIij9CustomMinE10Policy1000EPiS8_iS5_iiN4cuda3std3__410__identityEEEvT0_T1_T2_T3_T4_T6__param_4,
	.param .align 1 .b8 _ZN3cub18CUB_300001_SM_10006detail6reduce28DeviceReduceSingleTileKernelINS2_10policy_hubIij9CustomMinE10Policy1000EPiS8_iS5_iiN4cuda3std3__410__identityEEEvT0_T1_T2_T3_T4_T6__param_5[1]
)
.maxntid 256
.minnctapersm 1
{
	.reg .pred 	%p<97>;
	.reg .b32 	%r<687>;
	.reg .b64 	%rd<125>;
	// demoted variable
	.shared .align 4 .b8 _ZZN3cub18CUB_300001_SM_10006detail6reduce28DeviceReduceSingleTileKernelINS2_10policy_hubIij9CustomMinE10Policy1000EPiS8_iS5_iiN4cuda3std3__410__identityEEEvT0_T1_T2_T3_T4_T6_E12temp_storage[44];
	ld.param.u64 	%rd16, [_ZN3cub18CUB_300001_SM_10006detail6reduce28DeviceReduceSingleTileKernelINS2_10policy_hubIij9CustomMinE10Policy1000EPiS8_iS5_iiN4cuda3std3__410__identityEEEvT0_T1_T2_T3_T4_T6__param_0];
	ld.param.u64 	%rd17, [_ZN3cub18CUB_300001_SM_10006detail6reduce28DeviceReduceSingleTileKernelINS2_10policy_hubIij9CustomMinE10Policy1000EPiS8_iS5_iiN4cuda3std3__410__identityEEEvT0_T1_T2_T3_T4_T6__param_1];
	ld.param.u32 	%r124, [_ZN3cub18CUB_300001_SM_10006detail6reduce28DeviceReduceSingleTileKernelINS2_10policy_hubIij9CustomMinE10Policy1000EPiS8_iS5_iiN4cuda3std3__410__identityEEEvT0_T1_T2_T3_T4_T6__param_2];
	ld.param.u32 	%r125, [_ZN3cub18CUB_300001_SM_10006detail6reduce28DeviceReduceSingleTileKernelINS2_10policy_hubIij9CustomMinE10Policy1000EPiS8_iS5_iiN4cuda3std3__410__identityEEEvT0_T1_T2_T3_T4_T6__param_4];
	cvta.to.global.u64 	%rd1, %rd17;
	setp.ne.s32 	%p1, %r124, 0;
	@%p1 bra 	$L__BB3_3;
	mov.u32 	%r633, %tid.x;
	setp.ne.s32 	%p96, %r633, 0;
	@%p96 bra 	$L__BB3_74;
	st.global.u32 	[%rd1], %r125;
	bra.uni 	$L__BB3_74;
$L__BB3_3:
	and.b64  	%rd18, %rd16, 15;
	setp.ne.s64 	%p2, %rd18, 0;
	@%p2 bra 	$L__BB3_38;
	setp.gt.s32 	%p49, %r124, 4095;
	@%p49 bra 	$L__BB3_22;
	mov.u32 	%r1, %tid.x;
	setp.ge.s32 	%p66, %r1, %r124;
	mov.b32 	%r644, 0;
	mov.u32 	%r639, %r1;
	@%p66 bra 	$L__BB3_7;
	mul.wide.u32 	%rd113, %r1, 4;
	add.s64 	%rd112, %rd16, %rd113;
	// begin inline asm
	ld.global.nc.u32 %r644, [%rd112];
	// end inline asm
	add.s32 	%r639, %r1, 256;
$L__BB3_7:
	setp.ge.s32 	%p67, %r639, %r124;
	@%p67 bra 	$L__BB3_13;
	not.b32 	%r508, %r639;
	add.s32 	%r6, %r124, %r508;
	and.b32  	%r509, %r6, 768;
	setp.eq.s32 	%p68, %r509, 768;
	@%p68 bra 	$L__BB3_11;
	mul.wide.u32 	%rd114, %r639, 4;
	add.s64 	%rd121, %rd16, %rd114;
	shr.u32 	%r510, %r6, 8;
	add.s32 	%r511, %r510, 1;
	and.b32  	%r512, %r511, 3;
	neg.s32 	%r636, %r512;
$L__BB3_10:
	.pragma "nounroll";
	// begin inline asm
	ld.global.nc.u32 %r513, [%rd121];
	// end inline asm
	min.s32 	%r644, %r513, %r644;
	add.s32 	%r639, %r639, 256;
	add.s64 	%rd121, %rd121, 1024;
	add.s32 	%r636, %r636, 1;
	setp.ne.s32 	%p69, %r636, 0;
	@%p69 bra 	$L__BB3_10;
$L__BB3_11:
	setp.lt.u32 	%p70, %r6, 768;
	@%p70 bra 	$L__BB3_13;
$L__BB3_12:
	mul.wide.s32 	%rd120, %r639, 4;
	add.s64 	%rd116, %rd16, %rd120;
	// begin inline asm
	ld.global.nc.u32 %r514, [%rd116];
	// end inline asm
	min.s32 	%r518, %r514, %r644;
	add.s64 	%rd117, %rd116, 1024;
	// begin inline asm
	ld.global.nc.u32 %r515, [%rd117];
	// end inline asm
	min.s32 	%r519, %r515, %r518;
	add.s64 	%rd118, %rd116, 2048;
	// begin inline asm
	ld.global.nc.u32 %r516, [%rd118];
	// end inline asm
	min.s32 	%r520, %r516, %r519;
	add.s64 	%rd119, %rd116, 3072;
	// begin inline asm
	ld.global.nc.u32 %r517, [%rd119];
	// end inline asm
	min.s32 	%r644, %r517, %r520;
	add.s32 	%r639, %r639, 1024;
	setp.lt.s32 	%p71, %r639, %r124;
	@%p71 bra 	$L__BB3_12;
$L__BB3_13:
	setp.lt.s32 	%p72, %r124, 256;
	@%p72 bra 	$L__BB3_18;
	// begin inline asm
	mov.u32 %r584, %laneid;
	// end inline asm
	mov.b32 	%r587, 1;
	mov.b32 	%r608, 31;
	mov.b32 	%r609, -1;
	// begin inline asm
	shfl.sync.down.b32 %r585, %r644, %r587, %r608, %r609;
	// end inline asm
	setp.gt.s32 	%p88, %r584, 30;
	min.s32 	%r610, %r585, %r644;
	selp.b32 	%r591, %r644, %r610, %p88;
	mov.b32 	%r592, 2;
	// begin inline asm
	shfl.sync.down.b32 %r590, %r591, %r592, %r608, %r609;
	// end inline asm
	setp.gt.s32 	%p89, %r584, 29;
	min.s32 	%r611, %r590, %r591;
	selp.b32 	%r596, %r591, %r611, %p89;
	mov.b32 	%r597, 4;
	// begin inline asm
	shfl.sync.down.b32 %r595, %r596, %r597, %r608, %r609;
	// end inline asm
	setp.gt.s32 	%p90, %r584, 27;
	min.s32 	%r612, %r595, %r596;
	selp.b32 	%r601, %r596, %r612, %p90;
	mov.b32 	%r602, 8;
	// begin inline asm
	shfl.sync.down.b32 %r600, %r601, %r602, %r608, %r609;
	// end inline asm
	setp.gt.s32 	%p91, %r584, 23;
	min.s32 	%r613, %r600, %r601;
	selp.b32 	%r606, %r601, %r613, %p91;
	mov.b32 	%r607, 16;
	// begin inline asm
	shfl.sync.down.b32 %r605, %r606, %r607, %r608, %r609;
	// end inline asm
	setp.gt.s32 	%p92, %r584, 15;
	min.s32 	%r22, %r605, %r606;
	selp.b32 	%r686, %r606, %r22, %p92;
	setp.ne.s32 	%p93, %r584, 0;
	@%p93 bra 	$L__BB3_16;
	shr.u32 	%r614, %r1, 3;
	and.b32  	%r615, %r614, 124;
	mov.u32 	%r616, _ZZN3cub18CUB_300001_SM_10006detail6reduce28DeviceReduceSingleTileKernelINS2_10policy_hubIij9CustomMinE10Policy1000EPiS8_iS5_iiN4cuda3std3__410__identityEEEvT0_T1_T2_T3_T4_T6_E12temp_storage;
	add.s32 	%r617, %r616, %r615;
	st.shared.u32 	[%r617+8], %r22;
$L__BB3_16:
	bar.sync 	0;
	setp.ne.s32 	%p94, %r1, 0;
	@%p94 bra 	$L__BB3_72;
	ld.shared.u32 	%r618, [_ZZN3cub18CUB_300001_SM_10006detail6reduce28DeviceReduceSingleTileKernelINS2_10policy_hubIij9CustomMinE10Policy1000EPiS8_iS5_iiN4cuda3std3__410__identityEEEvT0_T1_T2_T3_T4_T6_E12temp_storage+12];
	min.s32 	%r619, %r618, %r686;
	ld.shared.u32 	%r620, [_ZZN3cub18CUB_300001_SM_10006detail6reduce28DeviceReduceSingleTileKernelINS2_10policy_hubIij9CustomMinE10Policy1000EPiS8_iS5_iiN4cuda3std3__410__identityEEEvT0_T1_T2_T3_T4_T6_E12temp_storage+16];
	min.s32 	%r621, %r620, %r619;
	ld.shared.u32 	%r622, [_ZZN3cub18CUB_300001_SM_10006detail6reduce28DeviceReduceSingleTileKernelINS2_10policy_hubIij9CustomMinE10Policy1000EPiS8_iS5_iiN4cuda3std3__410__identityEEEvT0_T1_T2_T3_T4_T6_E12temp_storage+20];
	min.s32 	%r623, %r622, %r621;
	ld.shared.u32 	%r624, [_ZZN3cub18CUB_300001_SM_10006detail6reduce28DeviceReduceSingleTileKernelINS2_10policy_hubIij9CustomMinE10Policy1000EPiS8_iS5_iiN4cuda3std3__410__identityEEEvT0_T1_T2_T3_T4_T6_E12temp_storage+24];
	min.s32 	%r625, %r624, %r623;
	ld.shared.u32 	%r626, [_ZZN3cub18CUB_300001_SM_10006detail6reduce28DeviceReduceSingleTileKernelINS2_10policy_hubIij9CustomMinE10Policy1000EPiS8_iS5_iiN4cuda3std3__410__identityEEEvT0_T1_T2_T3_T4_T6_E12temp_storage+28];
	min.s32 	%r627, %r626, %r625;
	ld.shared.u32 	%r628, [_ZZN3cub18CUB_300001_SM_10006detail6reduce28DeviceReduceSingleTileKernelINS2_10policy_hubIij9CustomMinE10Policy1000EPiS8_iS5_iiN4cuda3std3__410__identityEEEvT0_T1_T2_T3_T4_T6_E12temp_storage+32];
	min.s32 	%r629, %r628, %r627;
	ld.shared.u32 	%r630, [_ZZN3cub18CUB_300001_SM_10006detail6reduce28DeviceReduceSingleTileKernelINS2_10policy_hubIij9CustomMinE10Policy1000EPiS8_iS5_iiN4cuda3std3__410__identityEEEvT0_T1_T2_T3_T4_T6_E12temp_storage+36];
	min.s32 	%r686, %r630, %r629;
	bra.uni 	$L__BB3_72;
$L__BB3_18:
	// begin inline asm
	mov.u32 %r521, %laneid;
	// end inline asm
	and.b32  	%r547, %r1, 992;
	add.s32 	%r548, %r547, 32;
	setp.gt.s32 	%p73, %r548, %r124;
	not.b32 	%r549, %r547;
	add.s32 	%r550, %r124, %r549;
	selp.b32 	%r545, %r550, 31, %p73;
	mov.b32 	%r524, 1;
	mov.b32 	%r546, -1;
	// begin inline asm
	shfl.sync.down.b32 %r522, %r644, %r524, %r545, %r546;
	// end inline asm
	setp.lt.s32 	%p74, %r521, %r545;
	min.s32 	%r551, %r522, %r644;
	selp.b32 	%r528, %r551, %r644, %p74;
	mov.b32 	%r529, 2;
	// begin inline asm
	shfl.sync.down.b32 %r527, %r528, %r529, %r545, %r546;
	// end inline asm
	add.s32 	%r552, %r521, 2;
	setp.gt.s32 	%p75, %r552, %r545;
	min.s32 	%r553, %r527, %r528;
	selp.b32 	%r533, %r528, %r553, %p75;
	mov.b32 	%r534, 4;
	// begin inline asm
	shfl.sync.down.b32 %r532, %r533, %r534, %r545, %r546;
	// end inline asm
	add.s32 	%r554, %r521, 4;
	setp.gt.s32 	%p76, %r554, %r545;
	min.s32 	%r555, %r532, %r533;
	selp.b32 	%r538, %r533, %r555, %p76;
	mov.b32 	%r539, 8;
	// begin inline asm
	shfl.sync.down.b32 %r537, %r538, %r539, %r545, %r546;
	// end inline asm
	add.s32 	%r556, %r521, 8;
	setp.gt.s32 	%p77, %r556, %r545;
	min.s32 	%r557, %r537, %r538;
	selp.b32 	%r543, %r538, %r557, %p77;
	mov.b32 	%r544, 16;
	// begin inline asm
	shfl.sync.down.b32 %r542, %r543, %r544, %r545, %r546;
	// end inline asm
	add.s32 	%r558, %r521, 16;
	setp.gt.s32 	%p78, %r558, %r545;
	min.s32 	%r559, %r542, %r543;
	selp.b32 	%r686, %r543, %r559, %p78;
	setp.ne.s32 	%p79, %r521, 0;
	@%p79 bra 	$L__BB3_20;
	shr.u32 	%r560, %r1, 3;
	and.b32  	%r561, %r560, 124;
	mov.u32 	%r562, _ZZN3cub18CUB_300001_SM_10006detail6reduce28DeviceReduceSingleTileKernelINS2_10policy_hubIij9CustomMinE10Policy1000EPiS8_iS5_iiN4cuda3std3__410__identityEEEvT0_T1_T2_T3_T4_T6_E12temp_storage;
	add.s32 	%r563, %r562, %r561;
	st.shared.u32 	[%r563+8], %r686;
$L__BB3_20:
	bar.sync 	0;
	setp.ne.s32 	%p80, %r1, 0;
	@%p80 bra 	$L__BB3_72;
	setp.gt.s32 	%p81, %r124, 32;
	ld.shared.u32 	%r564, [_ZZN3cub18CUB_300001_SM_10006detail6reduce28DeviceReduceSingleTileKernelINS2_10policy_hubIij9CustomMinE10Policy1000EPiS8_iS5_iiN4cuda3std3__410__identityEEEvT0_T1_T2_T3_T4_T6_E12temp_storage+12];
	min.s32 	%r565, %r564, %r686;
	selp.b32 	%r566, %r565, %r686, %p81;
	setp.gt.s32 	%p82, %r124, 64;
	ld.shared.u32 	%r567, [_ZZN3cub18CUB_300001_SM_10006detail6reduce28DeviceReduceSingleTileKernelINS2_10policy_hubIij9CustomMinE10Policy1000EPiS8_iS5_iiN4cuda3std3__410__identityEEEvT0_T1_T2_T3_T4_T6_E12temp_storage+16];
	min.s32 	%r568, %r567, %r566;
	selp.b32 	%r569, %r568, %r566, %p82;
	setp.gt.s32 	%p83, %r124, 96;
	ld.shared.u32 	%r570, [_ZZN3cub18CUB_300001_SM_10006detail6reduce28DeviceReduceSingleTileKernelINS2_10policy_hubIij9CustomMinE10Policy1000EPiS8_iS5_iiN4cuda3std3__410__identityEEEvT0_T1_T2_T3_T4_T6_E12temp_storage+20];
	min.s32 	%r571, %r570, %r569;
	selp.b32 	%r572, %r571, %r569, %p83;
	setp.gt.s32 	%p84, %r124, 128;
	ld.shared.u32 	%r573, [_ZZN3cub18CUB_300001_SM_10006detail6reduce28DeviceReduceSingleTileKernelINS2_10policy_hubIij9CustomMinE10Policy1000EPiS8_iS5_iiN4cuda3std3__410__identityEEEvT0_T1_T2_T3_T4_T6_E12temp_storage+24];
	min.s32 	%r574, %r573, %r572;
	selp.b32 	%r575, %r574, %r572, %p84;
	setp.gt.s32 	%p85, %r124, 160;
	ld.shared.u32 	%r576, [_ZZN3cub18CUB_300001_SM_10006detail6reduce28DeviceReduceSingleTileKernelINS2_10policy_hubIij9CustomMinE10Policy1000EPiS8_iS5_iiN4cuda3std3__410__identityEEEvT0_T1_T2_T3_T4_T6_E12temp_storage+28];
	min.s32 	%r577, %r576, %r575;
	selp.b32 	%r578, %r577, %r575, %p85;
	setp.gt.s32 	%p86, %r124, 192;
	ld.shared.u32 	%r579, [_ZZN3cub18CUB_300001_SM_10006detail6reduce28DeviceReduceSingleTileKernelINS2_10policy_hubIij9CustomMinE10Policy1000EPiS8_iS5_iiN4cuda3std3__410__identityEEEvT0_T1_T2_T3_T4_T6_E12temp_storage+32];
	min.s32 	%r580, %r579, %r578;
	selp.b32 	%r581, %r580, %r578, %p86;
	setp.gt.s32 	%p87, %r124, 224;
	ld.shared.u32 	%r582, [_ZZN3cub18CUB_300001_SM_10006detail6reduce28DeviceReduceSingleTileKernelINS2_10policy_hubIij9CustomMinE10Policy1000EPiS8_iS5_iiN4cuda3std3__410__identityEEEvT0_T1_T2_T3_T4_T6_E12temp_storage+36];
	min.s32 	%r583, %r582, %r581;
	selp.b32 	%r686, %r583, %r581, %p87;
	bra.uni 	$L__BB3_72;
$L__BB3_22:
	mov.u32 	%r27, %tid.x;
	shl.b32 	%r379, %r27, 2;
	mul.wide.u32 	%rd86, %r379, 4;
	add.s64 	%rd76, %rd16, %rd86;
	// begin inline asm
	ld.global.nc.v2.u64 {%rd74, %rd75}, [%rd76];
	// end inline asm
	mov.b64 	{%r380, %r381}, %rd75;
	mov.b64 	{%r382, %r383}, %rd74;
	add.s64 	%rd79, %rd76, 4096;
	// begin inline asm
	ld.global.nc.v2.u64 {%rd77, %rd78}, [%rd79];
	// end inline asm
	mov.b64 	{%r384, %r385}, %rd78;
	mov.b64 	{%r386, %r387}, %rd77;
	add.s64 	%rd82, %rd76, 8192;
	// begin inline asm
	ld.global.nc.v2.u64 {%rd80, %rd81}, [%rd82];
	// end inline asm
	mov.b64 	{%r388, %r389}, %rd81;
	mov.b64 	{%r390, %r391}, %rd80;
	add.s64 	%rd85, %rd76, 12288;
	// begin inline asm
	ld.global.nc.v2.u64 {%rd83, %rd84}, [%rd85];
	// end inline asm
	mov.b64 	{%r392, %r393}, %rd84;
	mov.b64 	{%r394, %r395}, %rd83;
	min.s32 	%r396, %r383, %r382;
	min.s32 	%r397, %r380, %r396;
	min.s32 	%r398, %r381, %r397;
	min.s32 	%r399, %r386, %r398;
	min.s32 	%r400, %r387, %r399;
	min.s32 	%r401, %r384, %r400;
	min.s32 	%r402, %r385, %r401;
	min.s32 	%r403, %r390, %r402;
	min.s32 	%r404, %r391, %r403;
	min.s32 	%r405, %r388, %r404;
	min.s32 	%r406, %r389, %r405;
	min.s32 	%r407, %r394, %r406;
	min.s32 	%r408, %r395, %r407;
	min.s32 	%r409, %r392, %r408;
	min.s32 	%r659, %r393, %r409;
	setp.lt.u32 	%p50, %r124, 8192;
	mov.b32 	%r648, 4096;
	@%p50 bra 	$L__BB3_26;
	add.s32 	%r29, %r124, -4096;
	mov.b32 	%r648, 4096;
$L__BB3_24:
	mul.wide.s32 	%rd99, %r648, 4;
	add.s64 	%rd89, %rd76, %rd99;
	// begin inline asm
	ld.global.nc.v2.u64 {%rd87, %rd88}, [%rd89];
	// end inline asm
	mov.b64 	{%r411, %r412}, %rd88;
	mov.b64 	{%r413, %r414}, %rd87;
	add.s64 	%rd92, %rd89, 4096;
	// begin inline asm
	ld.global.nc.v2.u64 {%rd90, %rd91}, [%rd92];
	// end inline asm
	mov.b64 	{%r415, %r416}, %rd91;
	mov.b64 	{%r417, %r418}, %rd90;
	add.s64 	%rd95, %rd89, 8192;
	// begin inline asm
	ld.global.nc.v2.u64 {%rd93, %rd94}, [%rd95];
	// end inline asm
	mov.b64 	{%r419, %r420}, %rd94;
	mov.b64 	{%r421, %r422}, %rd93;
	add.s64 	%rd98, %rd89, 12288;
	// begin inline asm
	ld.global.nc.v2.u64 {%rd96, %rd97}, [%rd98];
	// end inline asm
	mov.b64 	{%r423, %r424}, %rd97;
	mov.b64 	{%r425, %r426}, %rd96;
	min.s32 	%r427, %r413, %r659;
	min.s32 	%r428, %r414, %r427;
	min.s32 	%r429, %r411, %r428;
	min.s32 	%r430, %r412, %r429;
	min.s32 	%r431, %r417, %r430;
	min.s32 	%r432, %r418, %r431;
	min.s32 	%r433, %r415, %r432;
	min.s32 	%r434, %r416, %r433;
	min.s32 	%r435, %r421, %r434;
	min.s32 	%r436, %r422, %r435;
	min.s32 	%r437, %r419, %r436;
	min.s32 	%r438, %r420, %r437;
	min.s32 	%r439, %r425, %r438;
	min.s32 	%r440, %r426, %r439;
	min.s32 	%r441, %r423, %r440;
	min.s32 	%r659, %r424, %r441;
	sub.s32 	%r442, %r124, %r648;
	setp.lt.s32 	%p51, %r442, 4096;
	@%p51 bra 	$L__BB3_34;
	add.s32 	%r648, %r648, 4096;
	setp.le.s32 	%p52, %r648, %r29;
	@%p52 bra 	$L__BB3_24;
$L__BB3_26:
	setp.le.s32 	%p53, %r124, %r648;
	@%p53 bra 	$L__BB3_34;
	sub.s32 	%r36, %r124, %r648;
	setp.ge.s32 	%p54, %r27, %r36;
	@%p54 bra 	$L__BB3_34;
	not.b32 	%r444, %r27;
	add.s32 	%r445, %r124, %r444;
	sub.s32 	%r37, %r445, %r648;
	and.b32  	%r446, %r37, 768;
	setp.eq.s32 	%p55, %r446, 768;
	mov.u32 	%r653, %r27;
	@%p55 bra 	$L__BB3_31;
	add.s32 	%r650, %r27, %r648;
	shr.u32 	%r447, %r37, 8;
	add.s32 	%r448, %r447, 1;
	and.b32  	%r449, %r448, 3;
	neg.s32 	%r649, %r449;
	mov.u32 	%r653, %r27;
$L__BB3_30:
	.pragma "nounroll";
	mul.wide.u32 	%rd101, %r650, 4;
	add.s64 	%rd100, %rd16, %rd101;
	// begin inline asm
	ld.global.nc.u32 %r450, [%rd100];
	// end inline asm
	min.s32 	%r659, %r450, %r659;
	add.s32 	%r653, %r653, 256;
	add.s32 	%r650, %r650, 256;
	add.s32 	%r649, %r649, 1;
	setp.ne.s32 	%p56, %r649, 0;
	@%p56 bra 	$L__BB3_30;
$L__BB3_31:
	setp.lt.u32 	%p57, %r37, 768;
	@%p57 bra 	$L__BB3_34;
	cvt.u64.u32 	%rd102, %r653;
	cvt.u64.u32 	%rd103, %r648;
	add.s64 	%rd104, %rd102, %rd103;
	shl.b64 	%rd105, %rd104, 2;
	add.s64 	%rd106, %rd105, %rd16;
	add.s64 	%rd122, %rd106, 2048;
	add.s32 	%r656, %r653, %r648;
$L__BB3_33:
	mul.wide.u32 	%rd111, %r656, 4;
	add.s64 	%rd107, %rd16, %rd111;
	// begin inline asm
	ld.global.nc.u32 %r451, [%rd107];
	// end inline asm
	min.s32 	%r455, %r451, %r659;
	add.s64 	%rd108, %rd122, -1024;
	// begin inline asm
	ld.global.nc.u32 %r452, [%rd108];
	// end inline asm
	min.s32 	%r456, %r452, %r455;
	// begin inline asm
	ld.global.nc.u32 %r453, [%rd122];
	// end inline asm
	min.s32 	%r457, %r453, %r456;
	add.s64 	%rd110, %rd122, 1024;
	// begin inline asm
	ld.global.nc.u32 %r454, [%rd110];
	// end inline asm
	min.s32 	%r659, %r454, %r457;
	add.s32 	%r653, %r653, 1024;
	add.s64 	%rd122, %rd122, 4096;
	add.s32 	%r656, %r656, 1024;
	setp.lt.s32 	%p58, %r653, %r36;
	@%p58 bra 	$L__BB3_33;
$L__BB3_34:
	// begin inline asm
	mov.u32 %r458, %laneid;
	// end inline asm
	mov.b32 	%r461, 1;
	mov.b32 	%r482, 31;
	mov.b32 	%r483, -1;
	// begin inline asm
	shfl.sync.down.b32 %r459, %r659, %r461, %r482, %r483;
	// end inline asm
	setp.gt.s32 	%p59, %r458, 30;
	min.s32 	%r484, %r459, %r659;
	selp.b32 	%r465, %r659, %r484, %p59;
	mov.b32 	%r466, 2;
	// begin inline asm
	shfl.sync.down.b32 %r464, %r465, %r466, %r482, %r483;
	// end inline asm
	setp.gt.s32 	%p60, %r458, 29;
	min.s32 	%r485, %r464, %r465;
	selp.b32 	%r470, %r465, %r485, %p60;
	mov.b32 	%r471, 4;
	// begin inline asm
	shfl.sync.down.b32 %r469, %r470, %r471, %r482, %r483;
	// end inline asm
	setp.gt.s32 	%p61, %r458, 27;
	min.s32 	%r486, %r469, %r470;
	selp.b32 	%r475, %r470, %r486, %p61;
	mov.b32 	%r476, 8;
	// begin inline asm
	shfl.sync.down.b32 %r474, %r475, %r476, %r482, %r483;
	// end inline asm
	setp.gt.s32 	%p62, %r458, 23;
	min.s32 	%r487, %r474, %r475;
	selp.b32 	%r480, %r475, %r487, %p62;
	mov.b32 	%r481, 16;
	// begin inline asm
	shfl.sync.down.b32 %r479, %r480, %r481, %r482, %r483;
	// end inline asm
	setp.gt.s32 	%p63, %r458, 15;
	min.s32 	%r59, %r479, %r480;
	selp.b32 	%r686, %r480, %r59, %p63;
	setp.ne.s32 	%p64, %r458, 0;
	@%p64 bra 	$L__BB3_36;
	shr.u32 	%r488, %r27, 3;
	and.b32  	%r489, %r488, 124;
	mov.u32 	%r490, _ZZN3cub18CUB_300001_SM_10006detail6reduce28DeviceReduceSingleTileKernelINS2_10policy_hubIij9CustomMinE10Policy1000EPiS8_iS5_iiN4cuda3std3__410__identityEEEvT0_T1_T2_T3_T4_T6_E12temp_storage;
	add.s32 	%r491, %r490, %r489;
	st.shared.u32 	[%r491+8], %r59;
$L__BB3_36:
	bar.sync 	0;
	setp.ne.s32 	%p65, %r27, 0;
	@%p65 bra 	$L__BB3_72;
	ld.shared.u32 	%r492, [_ZZN3cub18CUB_300001_SM_10006detail6reduce28DeviceReduceSingleTileKernelINS2_10policy_hubIij9CustomMinE10Policy1000EPiS8_iS5_iiN4cuda3std3__410__identityEEEvT0_T1_T2_T3_T4_T6_E12temp_storage+12];
	min.s32 	%r493, %r492, %r686;
	ld.shared.u32 	%r494, [_ZZN3cub18CUB_300001_SM_10006detail6reduce28DeviceReduceSingleTileKernelINS2_10policy_hubIij9CustomMinE10Policy1000EPiS8_iS5_iiN4cuda3std3__410__identityEEEvT0_T1_T2_T3_T4_T6_E12temp_storage+16];
	min.s32 	%r495, %r494, %r493;
	ld.shared.u32 	%r496, [_ZZN3cub18CUB_300001_SM_10006detail6reduce28DeviceReduceSingleTileKernelINS2_10policy_hubIij9CustomMinE10Policy1000EPiS8_iS5_iiN4cuda3std3__410__identityEEEvT0_T1_T2_T3_T4_T6_E12temp_storage+20];
	min.s32 	%r497, %r496, %r495;
	ld.shared.u32 	%r498, [_ZZN3cub18CUB_300001_SM_10006detail6reduce28DeviceReduceSingleTileKernelINS2_10policy_hubIij9CustomMinE10Policy1000EPiS8_iS5_iiN4cuda3std3__410__identityEEEvT0_T1_T2_T3_T4_T6_E12temp_storage+24];
	min.s32 	%r499, %r498, %r497;
	ld.shared.u32 	%r500, [_ZZN3cub18CUB_300001_SM_10006detail6reduce28DeviceReduceSingleTileKernelINS2_10policy_hubIij9CustomMinE10Policy1000EPiS8_iS5_iiN4cuda3std3__410__identityEEEvT0_T1_T2_T3_T4_T6_E12temp_storage+28];
	min.s32 	%r501, %r500, %r499;
	ld.shared.u32 	%r502, [_ZZN3cub18CUB_300001_SM_10006detail6reduce28DeviceReduceSingleTileKernelINS2_10policy_hubIij9CustomMinE10Policy1000EPiS8_iS5_iiN4cuda3std3__410__identityEEEvT0_T1_T2_T3_T4_T6_E12temp_storage+32];
	min.s32 	%r503, %r502, %r501;
	ld.shared.u32 	%r504, [_ZZN3cub18CUB_300001_SM_10006detail6reduce28DeviceReduceSingleTileKernelINS2_10policy_hubIij9CustomMinE10Policy1000EPiS8_iS5_iiN4cuda3std3__410__identityEEEvT0_T1_T2_T3_T4_T6_E12temp_storage+36];
	min.s32 	%r686, %r504, %r503;
	bra.uni 	$L__BB3_72;
$L__BB3_38:
	setp.gt.s32 	%p3, %r124, 4095;
	@%p3 bra 	$L__BB3_56;
	mov.u32 	%r62, %tid.x;
	setp.ge.s32 	%p20, %r62, %r124;
	mov.b32 	%r670, 0;
	mov.u32 	%r665, %r62;
	@%p20 bra 	$L__BB3_41;
	mul.wide.u32 	%rd66, %r62, 4;
	add.s64 	%rd65, %rd16, %rd66;
	// begin inline asm
	ld.global.nc.u32 %r670, [%rd65];
	// end inline asm
	add.s32 	%r665, %r62, 256;
$L__BB3_41:
	setp.ge.s32 	%p21, %r665, %r124;
	@%p21 bra 	$L__BB3_47;
	not.b32 	%r255, %r665;
	add.s32 	%r67, %r124, %r255;
	and.b32  	%r256, %r67, 768;
	setp.eq.s32 	%p22, %r256, 768;
	@%p22 bra 	$L__BB3_45;
	mul.wide.u32 	%rd67, %r665, 4;
	add.s64 	%rd123, %rd16, %rd67;
	shr.u32 	%r257, %r67, 8;
	add.s32 	%r258, %r257, 1;
	and.b32  	%r259, %r258, 3;
	neg.s32 	%r662, %r259;
$L__BB3_44:
	.pragma "nounroll";
	// begin inline asm
	ld.global.nc.u32 %r260, [%rd123];
	// end inline asm
	min.s32 	%r670, %r260, %r670;
	add.s32 	%r665, %r665, 256;
	add.s64 	%rd123, %rd123, 1024;
	add.s32 	%r662, %r662, 1;
	setp.ne.s32 	%p23, %r662, 0;
	@%p23 bra 	$L__BB3_44;
$L__BB3_45:
	setp.lt.u32 	%p24, %r67, 768;
	@%p24 bra 	$L__BB3_47;
$L__BB3_46:
	mul.wide.s32 	%rd73, %r665, 4;
	add.s64 	%rd69, %rd16, %rd73;
	// begin inline asm
	ld.global.nc.u32 %r261, [%rd69];
	// end inline asm
	min.s32 	%r265, %r261, %r670;
	add.s64 	%rd70, %rd69, 1024;
	// begin inline asm
	ld.global.nc.u32 %r262, [%rd70];
	// end inline asm
	min.s32 	%r266, %r262, %r265;
	add.s64 	%rd71, %rd69, 2048;
	// begin inline asm
	ld.global.nc.u32 %r263, [%rd71];
	// end inline asm
	min.s32 	%r267, %r263, %r266;
	add.s64 	%rd72, %rd69, 3072;
	// begin inline asm
	ld.global.nc.u32 %r264, [%rd72];
	// end inline asm
	min.s32 	%r670, %r264, %r267;
	add.s32 	%r665, %r665, 1024;
	setp.lt.s32 	%p25, %r665, %r124;
	@%p25 bra 	$L__BB3_46;
$L__BB3_47:
	setp.lt.s32 	%p26, %r124, 256;
	@%p26 bra 	$L__BB3_52;
	// begin inline asm
	mov.u32 %r331, %laneid;
	// end inline asm
	mov.b32 	%r334, 1;
	mov.b32 	%r355, 31;
	mov.b32 	%r356, -1;
	// begin inline asm
	shfl.sync.down.b32 %r332, %r670, %r334, %r355, %r356;
	// end inline asm
	setp.gt.s32 	%p42, %r331, 30;
	min.s32 	%r357, %r332, %r670;
	selp.b32 	%r338, %r670, %r357, %p42;
	mov.b32 	%r339, 2;
	// begin inline asm
	shfl.sync.down.b32 %r337, %r338, %r339, %r355, %r356;
	// end inline asm
	setp.gt.s32 	%p43, %r331, 29;
	min.s32 	%r358, %r337, %r338;
	selp.b32 	%r343, %r338, %r358, %p43;
	mov.b32 	%r344, 4;
	// begin inline asm
	shfl.sync.down.b32 %r342, %r343, %r344, %r355, %r356;
	// end inline asm
	setp.gt.s32 	%p44, %r331, 27;
	min.s32 	%r359, %r342, %r343;
	selp.b32 	%r348, %r343, %r359, %p44;
	mov.b32 	%r349, 8;
	// begin inline asm
	shfl.sync.down.b32 %r347, %r348, %r349, %r355, %r356;
	// end inline asm
	setp.gt.s32 	%p45, %r331, 23;
	min.s32 	%r360, %r347, %r348;
	selp.b32 	%r353, %r348, %r360, %p45;
	mov.b32 	%r354, 16;
	// begin inline asm
	shfl.sync.down.b32 %r352, %r353, %r354, %r355, %r356;
	// end inline asm
	setp.gt.s32 	%p46, %r331, 15;
	min.s32 	%r83, %r352, %r353;
	selp.b32 	%r686, %r353, %r83, %p46;
	setp.ne.s32 	%p47, %r331, 0;
	@%p47 bra 	$L__BB3_50;
	shr.u32 	%r361, %r62, 3;
	and.b32  	%r362, %r361, 124;
	mov.u32 	%r363, _ZZN3cub18CUB_300001_SM_10006detail6reduce28DeviceReduceSingleTileKernelINS2_10policy_hubIij9CustomMinE10Policy1000EPiS8_iS5_iiN4cuda3std3__410__identityEEEvT0_T1_T2_T3_T4_T6_E12temp_storage;
	add.s32 	%r364, %r363, %r362;
	st.shared.u32 	[%r364+8], %r83;
$L__BB3_50:
	bar.sync 	0;
	setp.ne.s32 	%p48, %r62, 0;
	@%p48 bra 	$L__BB3_72;
	ld.shared.u32 	%r365, [_ZZN3cub18CUB_300001_SM_10006detail6reduce28DeviceReduceSingleTileKernelINS2_10policy_hubIij9CustomMinE10Policy1000EPiS8_iS5_iiN4cuda3std3__410__identityEEEvT0_T1_T2_T3_T4_T6_E12temp_storage+12];
	min.s32 	%r366, %r365, %r686;
	ld.shared.u32 	%r367, [_ZZN3cub18CUB_300001_SM_10006detail6reduce28DeviceReduceSingleTileKernelINS2_10policy_hubIij9CustomMinE10Policy1000EPiS8_iS5_iiN4cuda3std3__410__identityEEEvT0_T1_T2_T3_T4_T6_E12temp_storage+16];
	min.s32 	%r368, %r367, %r366;
	ld.shared.u32 	%r369, [_ZZN3cub18CUB_300001_SM_10006detail6reduce28DeviceReduceSingleTileKernelINS2_10policy_hubIij9CustomMinE10Policy1000EPiS8_iS5_iiN4cuda3std3__410__identityEEEvT0_T1_T2_T3_T4_T6_E12temp_storage+20];
	min.s32 	%r370, %r369, %r368;
	ld.shared.u32 	%r371, [_ZZN3cub18CUB_300001_SM_10006detail6reduce28DeviceReduceSingleTileKernelINS2_10policy_hubIij9CustomMinE10Policy1000EPiS8_iS5_iiN4cuda3std3__410__identityEEEvT0_T1_T2_T3_T4_T6_E12temp_storage+24];
	min.s32 	%r372, %r371, %r370;
	ld.shared.u32 	%r373, [_ZZN3cub18CUB_300001_SM_10006detail6reduce28DeviceReduceSingleTileKernelINS2_10policy_hubIij9CustomMinE10Policy1000EPiS8_iS5_iiN4cuda3std3__410__identityEEEvT0_T1_T2_T3_T4_T6_E12temp_storage+28];
	min.s32 	%r374, %r373, %r372;
	ld.shared.u32 	%r375, [_ZZN3cub18CUB_300001_SM_10006detail6reduce28DeviceReduceSingleTileKernelINS2_10policy_hubIij9CustomMinE10Policy1000EPiS8_iS5_iiN4cuda3std3__410__identityEEEvT0_T1_T2_T3_T4_T6_E12temp_storage+32];
	min.s32 	%r376, %r375, %r374;
	ld.shared.u32 	%r377, [_ZZN3cub18CUB_300001_SM_10006detail6reduce28DeviceReduceSingleTileKernelINS2_10policy_hubIij9CustomMinE10Policy1000EPiS8_iS5_iiN4cuda3std3__410__identityEEEvT0_T1_T2_T3_T4_T6_E12temp_storage+36];
	min.s32 	%r686, %r377, %r376;
	bra.uni 	$L__BB3_72;
$L__BB3_52:
	// begin inline asm
	mov.u32 %r268, %laneid;
	// end inline asm
	and.b32  	%r294, %r62, 992;
	add.s32 	%r295, %r294, 32;
	setp.gt.s32 	%p27, %r295, %r124;
	not.b32 	%r296, %r294;
	add.s32 	%r297, %r124, %r296;
	selp.b32 	%r292, %r297, 31, %p27;
	mov.b32 	%r271, 1;
	mov.b32 	%r293, -1;
	// begin inline asm
	shfl.sync.down.b32 %r269, %r670, %r271, %r292, %r293;
	// end inline asm
	setp.lt.s32 	%p28, %r268, %r292;
	min.s32 	%r298, %r269, %r670;
	selp.b32 	%r275, %r298, %r670, %p28;
	mov.b32 	%r276, 2;
	// begin inline asm
	shfl.sync.down.b32 %r274, %r275, %r276, %r292, %r293;
	// end inline asm
	add.s32 	%r299, %r268, 2;
	setp.gt.s32 	%p29, %r299, %r292;
	min.s32 	%r300, %r274, %r275;
	selp.b32 	%r280, %r275, %r300, %p29;
	mov.b32 	%r281, 4;
	// begin inline asm
	shfl.sync.down.b32 %r279, %r280, %r281, %r292, %r293;
	// end inline asm
	add.s32 	%r301, %r268, 4;
	setp.gt.s32 	%p30, %r301, %r292;
	min.s32 	%r302, %r279, %r280;
	selp.b32 	%r285, %r280, %r302, %p30;
	mov.b32 	%r286, 8;
	// begin inline asm
	shfl.sync.down.b32 %r284, %r285, %r286, %r292, %r293;
	// end inline asm
	add.s32 	%r303, %r268, 8;
	setp.gt.s32 	%p31, %r303, %r292;
	min.s32 	%r304, %r284, %r285;
	selp.b32 	%r290, %r285, %r304, %p31;
	mov.b32 	%r291, 16;
	// begin inline asm
	shfl.sync.down.b32 %r289, %r290, %r291, %r292, %r293;
	// end inline asm
	add.s32 	%r305, %r268, 16;
	setp.gt.s32 	%p32, %r305, %r292;
	min.s32 	%r306, %r289, %r290;
	selp.b32 	%r686, %r290, %r306, %p32;
	setp.ne.s32 	%p33, %r268, 0;
	@%p33 bra 	$L__BB3_54;
	shr.u32 	%r307, %r62, 3;
	and.b32  	%r308, %r307, 124;
	mov.u32 	%r309, _ZZN3cub18CUB_300001_SM_10006detail6reduce28DeviceReduceSingleTileKernelINS2_10policy_hubIij9CustomMinE10Policy1000EPiS8_iS5_iiN4cuda3std3__410__identityEEEvT0_T1_T2_T3_T4_T6_E12temp_storage;
	add.s32 	%r310, %r309, %r308;
	st.shared.u32 	[%r310+8], %r686;
$L__BB3_54:
	bar.sync 	0;
	setp.ne.s32 	%p34, %r62, 0;
	@%p34 bra 	$L__BB3_72;
	setp.gt.s32 	%p35, %r124, 32;
	ld.shared.u32 	%r311, [_ZZN3cub18CUB_300001_SM_10006detail6reduce28DeviceReduceSingleTileKernelINS2_10policy_hubIij9CustomMinE10Policy1000EPiS8_iS5_iiN4cuda3std3__410__identityEEEvT0_T1_T2_T3_T4_T6_E12temp_storage+12];
	min.s32 	%r312, %r311, %r686;
	selp.b32 	%r313, %r312, %r686, %p35;
	setp.gt.s32 	%p36, %r124, 64;
	ld.shared.u32 	%r314, [_ZZN3cub18CUB_300001_SM_10006detail6reduce28DeviceReduceSingleTileKernelINS2_10policy_hubIij9CustomMinE10Policy1000EPiS8_iS5_iiN4cuda3std3__410__identityEEEvT0_T1_T2_T3_T4_T6_E12temp_storage+16];
	min.s32 	%r315, %r314, %r313;
	selp.b32 	%r316, %r315, %r313, %p36;
	setp.gt.s32 	%p37, %r124, 96;
	ld.shared.u32 	%r317, [_ZZN3cub18CUB_300001_SM_10006detail6reduce28DeviceReduceSingleTileKernelINS2_10policy_hubIij9CustomMinE10Policy1000EPiS8_iS5_iiN4cuda3std3__410__identityEEEvT0_T1_T2_T3_T4_T6_E12temp_storage+20];
	min.s32 	%r318, %r317, %r316;
	selp.b32 	%r319, %r318, %r316, %p37;
	setp.gt.s32 	%p38, %r124, 128;
	ld.shared.u32 	%r320, [_ZZN3cub18CUB_300001_SM_10006detail6reduce28DeviceReduceSingleTileKernelINS2_10policy_hubIij9CustomMinE10Policy1000EPiS8_iS5_iiN4cuda3std3__410__identityEEEvT0_T1_T2_T3_T4_T6_E12temp_storage+24];
	min.s32 	%r321, %r320, %r319;
	selp.b32 	%r322, %r321, %r319, %p38;
	setp.gt.s32 	%p39, %r124, 160;
	ld.shared.u32 	%r323, [_ZZN3cub18CUB_300001_SM_10006detail6reduce28DeviceReduceSingleTileKernelINS2_10policy_hubIij9CustomMinE10Policy1000EPiS8_iS5_iiN4cuda3std3__410__identityEEEvT0_T1_T2_T3_T4_T6_E12temp_storage+28];
	min.s32 	%r324, %r323, %r322;
	selp.b32 	%r325, %r324, %r322, %p39;
	setp.gt.s32 	%p40, %r124, 192;
	ld.shared.u32 	%r326, [_ZZN3cub18CUB_300001_SM_10006detail6reduce28DeviceReduceSingleTileKernelINS2_10policy_hubIij9CustomMinE10Policy1000EPiS8_iS5_iiN4cuda3std3__410__identityEEEvT0_T1_T2_T3_T4_T6_E12temp_storage+32];
	min.s32 	%r327, %r326, %r325;
	selp.b32 	%r328, %r327, %r325, %p40;
	setp.gt.s32 	%p41, %r124, 224;
	ld.shared.u32 	%r329, [_ZZN3cub18CUB_300001_SM_10006detail6reduce28DeviceReduceSingleTileKernelINS2_10policy_hubIij9CustomMinE10Policy1000EPiS8_iS5_iiN4cuda3std3__410__identityEEEvT0_T1_T2_T3_T4_T6_E12temp_storage+36];
	min.s32 	%r330, %r329, %r328;
	selp.b32 	%r686, %r330, %r328, %p41;
	bra.uni 	$L__BB3_72;
$L__BB3_56:
	mov.u32 	%r88, %tid.x;
	mul.wide.u32 	%rd35, %r88, 4;
	add.s64 	%rd19, %rd16, %rd35;
	// begin inline asm
	ld.global.nc.u32 %r126, [%rd19];
	// end inline asm
	add.s64 	%rd20, %rd19, 1024;
	// begin inline asm
	ld.global.nc.u32 %r127, [%rd20];
	// end inline asm
	add.s64 	%rd21, %rd19, 2048;
	// begin inline asm
	ld.global.nc.u32 %r128, [%rd21];
	// end inline asm
	add.s64 	%rd22, %rd19, 3072;
	// begin inline asm
	ld.global.nc.u32 %r129, [%rd22];
	// end inline asm
	add.s64 	%rd23, %rd19, 4096;
	// begin inline asm
	ld.global.nc.u32 %r130, [%rd23];
	// end inline asm
	add.s64 	%rd24, %rd19, 5120;
	// begin inline asm
	ld.global.nc.u32 %r131, [%rd24];
	// end inline asm
	add.s64 	%rd25, %rd19, 6144;
	// begin inline asm
	ld.global.nc.u32 %r132, [%rd25];
	// end inline asm
	add.s64 	%rd26, %rd19, 7168;
	// begin inline asm
	ld.global.nc.u32 %r133, [%rd26];
	// end inline asm
	add.s64 	%rd27, %rd19, 8192;
	// begin inline asm
	ld.global.nc.u32 %r134, [%rd27];
	// end inline asm
	add.s64 	%rd28, %rd19, 9216;
	// begin inline asm
	ld.global.nc.u32 %r135, [%rd28];
	// end inline asm
	add.s64 	%rd29, %rd19, 10240;
	// begin inline asm
	ld.global.nc.u32 %r136, [%rd29];
	// end inline asm
	add.s64 	%rd30, %rd19, 11264;
	// begin inline asm
	ld.global.nc.u32 %r137, [%rd30];
	// end inline asm
	add.s64 	%rd31, %rd19, 12288;
	// begin inline asm
	ld.global.nc.u32 %r138, [%rd31];
	// end inline asm
	add.s64 	%rd32, %rd19, 13312;
	// begin inline asm
	ld.global.nc.u32 %r139, [%rd32];
	// end inline asm
	add.s64 	%rd33, %rd19, 14336;
	// begin inline asm
	ld.global.nc.u32 %r140, [%rd33];
	// end inline asm
	add.s64 	%rd34, %rd19, 15360;
	// begin inline asm
	ld.global.nc.u32 %r141, [%rd34];
	// end inline asm
	min.s32 	%r143, %r127, %r126;
	min.s32 	%r144, %r128, %r143;
	min.s32 	%r145, %r129, %r144;
	min.s32 	%r146, %r130, %r145;
	min.s32 	%r147, %r131, %r146;
	min.s32 	%r148, %r132, %r147;
	min.s32 	%r149, %r133, %r148;
	min.s32 	%r150, %r134, %r149;
	min.s32 	%r151, %r135, %r150;
	min.s32 	%r152, %r136, %r151;
	min.s32 	%r153, %r137, %r152;
	min.s32 	%r154, %r138, %r153;
	min.s32 	%r155, %r139, %r154;
	min.s32 	%r156, %r140, %r155;
	min.s32 	%r685, %r141, %r156;
	setp.lt.u32 	%p4, %r124, 8192;
	mov.b32 	%r674, 4096;
	@%p4 bra 	$L__BB3_60;
	add.s32 	%r90, %r124, -4096;
	mov.b32 	%r674, 4096;
$L__BB3_58:
	mul.wide.s32 	%rd52, %r674, 4;
	add.s64 	%rd36, %rd19, %rd52;
	// begin inline asm
	ld.global.nc.u32 %r158, [%rd36];
	// end inline asm
	add.s64 	%rd37, %rd36, 1024;
	// begin inline asm
	ld.global.nc.u32 %r159, [%rd37];
	// end inline asm
	add.s64 	%rd38, %rd36, 2048;
	// begin inline asm
	ld.global.nc.u32 %r160, [%rd38];
	// end inline asm
	add.s64 	%rd39, %rd36, 3072;
	// begin inline asm
	ld.global.nc.u32 %r161, [%rd39];
	// end inline asm
	add.s64 	%rd40, %rd36, 4096;
	// begin inline asm
	ld.global.nc.u32 %r162, [%rd40];
	// end inline asm
	add.s64 	%rd41, %rd36, 5120;
	// begin inline asm
	ld.global.nc.u32 %r163, [%rd41];
	// end inline asm
	add.s64 	%rd42, %rd36, 6144;
	// begin inline asm
	ld.global.nc.u32 %r164, [%rd42];
	// end inline asm
	add.s64 	%rd43, %rd36, 7168;
	// begin inline asm
	ld.global.nc.u32 %r165, [%rd43];
	// end inline asm
	add.s64 	%rd44, %rd36, 8192;
	// begin inline asm
	ld.global.nc.u32 %r166, [%rd44];
	// end inline asm
	add.s64 	%rd45, %rd36, 9216;
	// begin inline asm
	ld.global.nc.u32 %r167, [%rd45];
	// end inline asm
	add.s64 	%rd46, %rd36, 10240;
	// begin inline asm
	ld.global.nc.u32 %r168, [%rd46];
	// end inline asm
	add.s64 	%rd47, %rd36, 11264;
	// begin inline asm
	ld.global.nc.u32 %r169, [%rd47];
	// end inline asm
	add.s64 	%rd48, %rd36, 12288;
	// begin inline asm
	ld.global.nc.u32 %r170, [%rd48];
	// end inline asm
	add.s64 	%rd49, %rd36, 13312;
	// begin inline asm
	ld.global.nc.u32 %r171, [%rd49];
	// end inline asm
	add.s64 	%rd50, %rd36, 14336;
	// begin inline asm
	ld.global.nc.u32 %r172, [%rd50];
	// end inline asm
	add.s64 	%rd51, %rd36, 15360;
	// begin inline asm
	ld.global.nc.u32 %r173, [%rd51];
	// end inline asm
	min.s32 	%r174, %r158, %r685;
	min.s32 	%r175, %r159, %r174;
	min.s32 	%r176, %r160, %r175;
	min.s32 	%r177, %r161, %r176;
	min.s32 	%r178, %r162, %r177;
	min.s32 	%r179, %r163, %r178;
	min.s32 	%r180, %r164, %r179;
	min.s32 	%r181, %r165, %r180;
	min.s32 	%r182, %r166, %r181;
	min.s32 	%r183, %r167, %r182;
	min.s32 	%r184, %r168, %r183;
	min.s32 	%r185, %r169, %r184;
	min.s32 	%r186, %r170, %r185;
	min.s32 	%r187, %r171, %r186;
	min.s32 	%r188, %r172, %r187;
	min.s32 	%r685, %r173, %r188;
	sub.s32 	%r189, %r124, %r674;
	setp.lt.s32 	%p5, %r189, 4096;
	@%p5 bra 	$L__BB3_68;
	add.s32 	%r674, %r674, 4096;
	setp.le.s32 	%p6, %r674, %r90;
	@%p6 bra 	$L__BB3_58;
$L__BB3_60:
	setp.le.s32 	%p7, %r124, %r674;
	@%p7 bra 	$L__BB3_68;
	sub.s32 	%r97, %r124, %r674;
	setp.ge.s32 	%p8, %r88, %r97;
	@%p8 bra 	$L__BB3_68;
	not.b32 	%r191, %r88;
	add.s32 	%r192, %r124, %r191;
	sub.s32 	%r98, %r192, %r674;
	and.b32  	%r193, %r98, 768;
	setp.eq.s32 	%p9, %r193, 768;
	mov.u32 	%r679, %r88;
	@%p9 bra 	$L__BB3_65;
	add.s32 	%r676, %r88, %r674;
	shr.u32 	%r194, %r98, 8;
	add.s32 	%r195, %r194, 1;
	and.b32  	%r196, %r195, 3;
	neg.s32 	%r675, %r196;
	mov.u32 	%r679, %r88;
$L__BB3_64:
	.pragma "nounroll";
	mul.wide.u32 	%rd54, %r676, 4;
	add.s64 	%rd53, %rd16, %rd54;
	// begin inline asm
	ld.global.nc.u32 %r197, [%rd53];
	// end inline asm
	min.s32 	%r685, %r197, %r685;
	add.s32 	%r679, %r679, 256;
	add.s32 	%r676, %r676, 256;
	add.s32 	%r675, %r675, 1;
	setp.ne.s32 	%p10, %r675, 0;
	@%p10 bra 	$L__BB3_64;
$L__BB3_65:
	setp.lt.u32 	%p11, %r98, 768;
	@%p11 bra 	$L__BB3_68;
	cvt.u64.u32 	%rd55, %r679;
	cvt.u64.u32 	%rd56, %r674;
	add.s64 	%rd57, %rd55, %rd56;
	shl.b64 	%rd58, %rd57, 2;
	add.s64 	%rd59, %rd58, %rd16;
	add.s64 	%rd124, %rd59, 2048;
	add.s32 	%r682, %r679, %r674;
$L__BB3_67:
	mul.wide.u32 	%rd64, %r682, 4;
	add.s64 	%rd60, %rd16, %rd64;
	// begin inline asm
	ld.global.nc.u32 %r198, [%rd60];
	// end inline asm
	min.s32 	%r202, %r198, %r685;
	add.s64 	%rd61, %rd124, -1024;
	// begin inline asm
	ld.global.nc.u32 %r199, [%rd61];
	// end inline asm
	min.s32 	%r203, %r199, %r202;
	// begin inline asm
	ld.global.nc.u32 %r200, [%rd124];
	// end inline asm
	min.s32 	%r204, %r200, %r203;
	add.s64 	%rd63, %rd124, 1024;
	// begin inline asm
	ld.global.nc.u32 %r201, [%rd63];
	// end inline asm
	min.s32 	%r685, %r201, %r204;
	add.s32 	%r679, %r679, 1024;
	add.s64 	%rd124, %rd124, 4096;
	add.s32 	%r682, %r682, 1024;
	setp.lt.s32 	%p12, %r679, %r97;
	@%p12 bra 	$L__BB3_67;
$L__BB3_68:
	// begin inline asm
	mov.u32 %r205, %laneid;
	// end inline asm
	mov.b32 	%r208, 1;
	mov.b32 	%r229, 31;
	mov.b32 	%r230, -1;
	// begin inline asm
	shfl.sync.down.b32 %r206, %r685, %r208, %r229, %r230;
	// end inline asm
	setp.gt.s32 	%p13, %r205, 30;
	min.s32 	%r231, %r206, %r685;
	selp.b32 	%r212, %r685, %r231, %p13;
	mov.b32 	%r213, 2;
	// begin inline asm
	shfl.sync.down.b32 %r211, %r212, %r213, %r229, %r230;
	// end inline asm
	setp.gt.s32 	%p14, %r205, 29;
	min.s32 	%r232, %r211, %r212;
	selp.b32 	%r217, %r212, %r232, %p14;
	mov.b32 	%r218, 4;
	// begin inline asm
	shfl.sync.down.b32 %r216, %r217, %r218, %r229, %r230;
	// end inline asm
	setp.gt.s32 	%p15, %r205, 27;
	min.s32 	%r233, %r216, %r217;
	selp.b32 	%r222, %r217, %r233, %p15;
	mov.b32 	%r223, 8;
	// begin inline asm
	shfl.sync.down.b32 %r221, %r222, %r223, %r229, %r230;
	// end inline asm
	setp.gt.s32 	%p16, %r205, 23;
	min.s32 	%r234, %r221, %r222;
	selp.b32 	%r227, %r222, %r234, %p16;
	mov.b32 	%r228, 16;
	// begin inline asm
	shfl.sync.down.b32 %r226, %r227, %r228, %r229, %r230;
	// end inline asm
	setp.gt.s32 	%p17, %r205, 15;
	min.s32 	%r120, %r226, %r227;
	selp.b32 	%r686, %r227, %r120, %p17;
	setp.ne.s32 	%p18, %r205, 0;
	@%p18 bra 	$L__BB3_70;
	shr.u32 	%r235, %r88, 3;
	and.b32  	%r236, %r235, 124;
	mov.u32 	%r237, _ZZN3cub18CUB_300001_SM_10006detail6reduce28DeviceReduceSingleTileKernelINS2_10policy_hubIij9CustomMinE10Policy1000EPiS8_iS5_iiN4cuda3std3__410__identityEEEvT0_T1_T2_T3_T4_T6_E12temp_storage;
	add.s32 	%r238, %r237, %r236;
	st.shared.u32 	[%r238+8], %r120;
$L__BB3_70:
	bar.sync 	0;
	setp.ne.s32 	%p19, %r88, 0;
	@%p19 bra 	$L__BB3_72;
	ld.shared.u32 	%r239, [_ZZN3cub18CUB_300001_SM_10006detail6reduce28DeviceReduceSingleTileKernelINS2_10policy_hubIij9CustomMinE10Policy1000EPiS8_iS5_iiN4cuda3std3__410__identityEEEvT0_T1_T2_T3_T4_T6_E12temp_storage+12];
	min.s32 	%r240, %r239, %r686;
	ld.shared.u32 	%r241, [_ZZN3cub18CUB_300001_SM_10006detail6reduce28DeviceReduceSingleTileKernelINS2_10policy_hubIij9CustomMinE10Policy1000EPiS8_iS5_iiN4cuda3std3__410__identityEEEvT0_T1_T2_T3_T4_T6_E12temp_storage+16];
	min.s32 	%r242, %r241, %r240;
	ld.shared.u32 	%r243, [_ZZN3cub18CUB_300001_SM_10006detail6reduce28DeviceReduceSingleTileKernelINS2_10policy_hubIij9CustomMinE10Policy1000EPiS8_iS5_iiN4cuda3std3__410__identityEEEvT0_T1_T2_T3_T4_T6_E12temp_storage+20];
	min.s32 	%r244, %r243, %r242;
	ld.shared.u32 	%r245, [_ZZN3cub18CUB_300001_SM_10006detail6reduce28DeviceReduceSingleTileKernelINS2_10policy_hubIij9CustomMinE10Policy1000EPiS8_iS5_iiN4cuda3std3__410__identityEEEvT0_T1_T2_T3_T4_T6_E12temp_storage+24];
	min.s32 	%r246, %r245, %r244;
	ld.shared.u32 	%r247, [_ZZN3cub18CUB_300001_SM_10006detail6reduce28DeviceReduceSingleTileKernelINS2_10policy_hubIij9CustomMinE10Policy1000EPiS8_iS5_iiN4cuda3std3__410__identityEEEvT0_T1_T2_T3_T4_T6_E12temp_storage+28];
	min.s32 	%r248, %r247, %r246;
	ld.shared.u32 	%r249, [_ZZN3cub18CUB_300001_SM_10006detail6reduce28DeviceReduceSingleTileKernelINS2_10policy_hubIij9CustomMinE10Policy1000EPiS8_iS5_iiN4cuda3std3__410__identityEEEvT0_T1_T2_T3_T4_T6_E12temp_storage+32];
	min.s32 	%r250, %r249, %r248;
	ld.shared.u32 	%r251, [_ZZN3cub18CUB_300001_SM_10006detail6reduce28DeviceReduceSingleTileKernelINS2_10policy_hubIij9CustomMinE10Policy1000EPiS8_iS5_iiN4cuda3std3__410__identityEEEvT0_T1_T2_T3_T4_T6_E12temp_storage+36];
	min.s32 	%r686, %r251, %r250;
$L__BB3_72:
	mov.u32 	%r631, %tid.x;
	setp.ne.s32 	%p95, %r631, 0;
	@%p95 bra 	$L__BB3_74;
	min.s32 	%r632, %r686, %r125;
	st.global.u32 	[%rd1], %r632;
$L__BB3_74:
	ret;

}


// ===== COMPILED SASS (sm_100) =====

	.target	sm_100

	.elftype	@"ET_EXEC"


//--------------------- .note.nv.tkinfo           --------------------------
	.section	.note.nv.tkinfo,"",@"SHT_NOTE"
	.sectionflags	@"SHF_NOTE_NV_TKINFO"
	.tkinfo
        /*0018*/ 	.word	0x00000002
        /*0030*/ 	.string	""
        /*0030*/ 	.string	"ptxas"
        /*0030*/ 	.string	"Cuda compilation tools, release 13.0, V13.0.88"
        /*0030*/ 	.string	"Build cuda_13.0.r13.0/compiler.36424714_0"
        /*0030*/ 	.string	"-arch sm_100 -m 64 "



//--------------------- .note.nv.cuinfo           --------------------------
	.section	.note.nv.cuinfo,"",@"SHT_NOTE"
	.sectionflags	@"SHF_NOTE_NV_CUINFO"
        /*0018*/ 	.short	0x0002
        /*001a*/ 	.short	0x0064
        /*001c*/ 	.short	0x0082
	.zero		2


//--------------------- .nv.info                  --------------------------
	.section	.nv.info,"",@"SHT_CUDA_INFO"
	.align	4


	//----- nvinfo : EIATTR_REGCOUNT
	.align		4
        /*0000*/ 	.byte	0x04, 0x2f
        /*0002*/ 	.short	(.L_41 - .L_40)
	.align		4
.L_40:
        /*0004*/ 	.word	index@(_ZN3cub18CUB_300001_SM_10006detail11EmptyKernelIvEEvv)
        /*0008*/ 	.word	0x00000004


	//----- nvinfo : EIATTR_FRAME_SIZE
	.align		4
.L_41:
        /*000c*/ 	.byte	0x04, 0x11
        /*000e*/ 	.short	(.L_43 - .L_42)
	.align		4
.L_42:
        /*0010*/ 	.word	index@(_ZN3cub18CUB_300001_SM_10006detail11EmptyKernelIvEEvv)
        /*0014*/ 	.word	0x00000000


	//----- nvinfo : EIATTR_REGCOUNT
	.align		4
.L_43:
        /*0018*/ 	.byte	0x04, 0x2f
        /*001a*/ 	.short	(.L_45 - .L_44)
	.align		4
.L_44:
        /*001c*/ 	.word	index@(_ZN3cub18CUB_300001_SM_10006detail6reduce28DeviceReduceSingleTileKernelINS2_10policy_hubIij9CustomMinE10Policy1000EPiS8_jS5_iiN4cuda3std3__410__identityEEEvT0_T1_T2_T3_T4_T6_)
        /*0020*/ 	.word	0x0000001e


	//----- nvinfo : EIATTR_FRAME_SIZE
	.align		4
.L_45:
        /*0024*/ 	.byte	0x04, 0x11
        /*0026*/ 	.short	(.L_47 - .L_46)
	.align		4
.L_46:
        /*0028*/ 	.word	index@(_ZN3cub18CUB_300001_SM_10006detail6reduce28DeviceReduceSingleTileKernelINS2_10policy_hubIij9CustomMinE10Policy1000EPiS8_jS5_iiN4cuda3std3__410__identityEEEvT0_T1_T2_T3_T4_T6_)
        /*002c*/ 	.word	0x00000000


	//----- nvinfo : EIATTR_REGCOUNT
	.align		4
.L_47:
        /*0030*/ 	.byte	0x04, 0x2f
        /*0032*/ 	.short	(.L_49 - .L_48)
	.align		4
.L_48:
        /*0034*/ 	.word	index@(_ZN3cub18CUB_300001_SM_10006detail6reduce18DeviceReduceKernelINS2_10policy_hubIij9CustomMinE10Policy1000EPijS5_iN4cuda3std3__410__identityEEEvT0_PT3_T1_NS0_13GridEvenShareISG_EET2_T4_)
        /*0038*/ 	.word	0x00000020


	//----- nvinfo : EIATTR_FRAME_SIZE
	.align		4
.L_49:
        /*003c*/ 	.byte	0x04, 0x11
        /*003e*/ 	.short	(.L_51 - .L_50)
	.align		4
.L_50:
        /*0040*/ 	.word	index@(_ZN3cub18CUB_300001_SM_10006detail6reduce18DeviceReduceKernelINS2_10policy_hubIij9CustomMinE10Policy1000EPijS5_iN4cuda3std3__410__identityEEEvT0_PT3_T1_NS0_13GridEvenShareISG_EET2_T4_)
        /*0044*/ 	.word	0x00000000


	//----- nvinfo : EIATTR_REGCOUNT
	.align		4
.L_51:
        /*0048*/ 	.byte	0x04, 0x2f
        /*004a*/ 	.short	(.L_53 - .L_52)
	.align		4
.L_52:
        /*004c*/ 	.word	index@(_ZN3cub18CUB_300001_SM_10006detail6reduce28DeviceReduceSingleTileKernelINS2_10policy_hubIij9CustomMinE10Policy1000EPiS8_iS5_iiN4cuda3std3__410__identityEEEvT0_T1_T2_T3_T4_T6_)
        /*0050*/ 	.word	0x00000020


	//----- nvinfo : EIATTR_FRAME_SIZE
	.align		4
.L_53:
        /*0054*/ 	.byte	0x04, 0x11
        /*0056*/ 	.short	(.L_55 - .L_54)
	.align		4
.L_54:
        /*0058*/ 	.word	index@(_ZN3cub18CUB_300001_SM_10006detail6reduce28DeviceReduceSingleTileKernelINS2_10policy_hubIij9CustomMinE10Policy1000EPiS8_iS5_iiN4cuda3std3__410__identityEEEvT0_T1_T2_T3_T4_T6_)
        /*005c*/ 	.word	0x00000000


	//----- nvinfo : EIATTR_MIN_STACK_SIZE
	.align		4
.L_55:
        /*0060*/ 	.byte	0x04, 0x12
        /*0062*/ 	.short	(.L_57 - .L_56)
	.align		4
.L_56:
        /*0064*/ 	.word	index@(_ZN3cub18CUB_300001_SM_10006detail6reduce28DeviceReduceSingleTileKernelINS2_10policy_hubIij9CustomMinE10Policy1000EPiS8_iS5_iiN4cuda3std3__410__identityEEEvT0_T1_T2_T3_T4_T6_)
        /*0068*/ 	.word	0x00000000


	//----- nvinfo : EIATTR_MIN_STACK_SIZE
	.align		4
.L_57:
        /*006c*/ 	.byte	0x04, 0x12
        /*006e*/ 	.short	(.L_59 - .L_58)
	.align		4
.L_58:
        /*0070*/ 	.word	index@(_ZN3cub18CUB_300001_SM_10006detail6reduce18DeviceReduceKernelINS2_10policy_hubIij9CustomMinE10Policy1000EPijS5_iN4cuda3std3__410__identityEEEvT0_PT3_T1_NS0_13GridEvenShareISG_EET2_T4_)
        /*0074*/ 	.word	0x00000000


	//----- nvinfo : EIATTR_MIN_STACK_SIZE
	.align		4
.L_59:
        /*0078*/ 	.byte	0x04, 0x12
        /*007a*/ 	.short	(.L_61 - .L_60)
	.align		4
.L_60:
        /*007c*/ 	.word	index@(_ZN3cub18CUB_300001_SM_10006detail6reduce28DeviceReduceSingleTileKernelINS2_10policy_hubIij9CustomMinE10Policy1000EPiS8_jS5_iiN4cuda3std3__410__identityEEEvT0_T1_T2_T3_T4_T6_)
        /*0080*/ 	.word	0x00000000


	//----- nvinfo : EIATTR_MIN_STACK_SIZE
	.align		4
.L_61:
        /*0084*/ 	.byte	0x04, 0x12
        /*0086*/ 	.short	(.L_63 - .L_62)
	.align		4
.L_62:
        /*0088*/ 	.word	index@(_ZN3cub18CUB_300001_SM_10006detail11EmptyKernelIvEEvv)
        /*008c*/ 	.word	0x00000000
.L_63:


//--------------------- .nv.compat                --------------------------
	.section	.nv.compat,"",@"SHT_CUDA_COMPAT_INFO"
	.align	4
        /*0000*/ 	.byte	0x02, 0x09, 0x00, 0x00, 0x02, 0x02, 0x01, 0x00, 0x02, 0x05, 0x05, 0x00, 0x03, 0x07, 0x01, 0x01
        /*0010*/ 	.byte	0x02, 0x03, 0x00, 0x00, 0x02, 0x06, 0x01, 0x00, 0x04, 0x0b, 0x08, 0x00, 0x09, 0x00, 0x00, 0x00
        /*0020*/ 	.byte	0x00, 0x00, 0x00, 0x00


//--------------------- .nv.info._ZN3cub18CUB_300001_SM_10006detail6reduce28DeviceReduceSingleTileKernelINS2_10policy_hubIij9CustomMinE10Policy1000EPiS8_iS5_iiN4cuda3std3__410__identityEEEvT0_T1_T2_T3_T4_T6_ --------------------------
	.section	.nv.info._ZN3cub18CUB_300001_SM_10006detail6reduce28DeviceReduceSingleTileKernelINS2_10policy_hubIij9CustomMinE10Policy1000EPiS8_iS5_iiN4cuda3std3__410__identityEEEvT0_T1_T2_T3_T4_T6_,"",@"SHT_CUDA_INFO"
	.sectionflags	@""
	.align	4


	//----- nvinfo : EIATTR_CUDA_API_VERSION
	.align		4
        /*0000*/ 	.byte	0x04, 0x37
        /*0002*/ 	.short	(.L_65 - .L_64)
.L_64:
        /*0004*/ 	.word	0x00000082


	//----- nvinfo : EIATTR_KPARAM_INFO
	.align		4
.L_65:
        /*0008*/ 	.byte	0x04, 0x17
        /*000a*/ 	.short	(.L_67 - .L_66)
.L_66:
        /*000c*/ 	.word	0x00000000
        /*0010*/ 	.short	0x0005
        /*0012*/ 	.short	0x001c
        /*0014*/ 	.byte	0x00, 0xf0, 0x05, 0x00


	//----- nvinfo : EIATTR_KPARAM_INFO
	.align		4
.L_67:
        /*0018*/ 	.byte	0x04, 0x17
        /*001a*/ 	.short	(.L_69 - .L_68)
.L_68:
        /*001c*/ 	.word	0x00000000
        /*0020*/ 	.short	0x0004
        /*0022*/ 	.short	0x0018
        /*0024*/ 	.byte	0x00, 0xf0, 0x11, 0x00


	//----- nvinfo : EIATTR_KPARAM_INFO
	.align		4
.L_69:
        /*0028*/ 	.byte	0x04, 0x17
        /*002a*/ 	.short	(.L_71 - .L_70)
.L_70:
        /*002c*/ 	.word	0x00000000
        /*0030*/ 	.short	0x0003
        /*0032*/ 	.short	0x0014
        /*0034*/ 	.byte	0x00, 0xf0, 0x05, 0x00


	//----- nvinfo : EIATTR_KPARAM_INFO
	.align		4
.L_71:
        /*0038*/ 	.byte	0x04, 0x17
        /*003a*/ 	.short	(.L_73 - .L_72)
.L_72:
        /*003c*/ 	.word	0x00000000
        /*0040*/ 	.short	0x0002
        /*0042*/ 	.short	0x0010
        /*0044*/ 	.byte	0x00, 0xf0, 0x11, 0x00


	//----- nvinfo : EIATTR_KPARAM_INFO
	.align		4
.L_73:
        /*0048*/ 	.byte	0x04, 0x17
        /*004a*/ 	.short	(.L_75 - .L_74)
.L_74:
        /*004c*/ 	.word	0x00000000
        /*0050*/ 	.short	0x0001
        /*0052*/ 	.short	0x0008
        /*0054*/ 	.byte	0x00, 0xf5, 0x21, 0x00


	//----- nvinfo : EIATTR_KPARAM_INFO
	.align		4
.L_75:
        /*0058*/ 	.byte	0x04, 0x17
        /*005a*/ 	.short	(.L_77 - .L_76)
.L_76:
        /*005c*/ 	.word	0x00000000
        /*0060*/ 	.short	0x0000
        /*0062*/ 	.short	0x0000
        /*0064*/ 	.byte	0x00, 0xf5, 0x21, 0x00


	//----- nvinfo : EIATTR_SPARSE_MMA_MASK
	.align		4
.L_77:
        /*0068*/ 	.byte	0x03, 0x50
        /*006a*/ 	.short	0x0000


	//----- nvinfo : EIATTR_MAXREG_COUNT
	.align		4
        /*006c*/ 	.byte	0x03, 0x1b
        /*006e*/ 	.short	0x00ff


	//----- nvinfo : EIATTR_NUM_BARRIERS
	.align		4
        /*0070*/ 	.byte	0x02, 0x4c
        /*0072*/ 	.byte	0x01
	.zero		1


	//----- nvinfo : EIATTR_MERCURY_ISA_VERSION
	.align		4
        /*0074*/ 	.byte	0x03, 0x5f
        /*0076*/ 	.short	0x0101


	//----- nvinfo : EIATTR_COOP_GROUP_MASK_REGIDS
	.align		4
        /*0078*/ 	.byte	0x04, 0x29
        /*007a*/ 	.short	(.L_79 - .L_78)


	//   ....[0]....
.L_78:
        /*007c*/ 	.word	0xffffffff


	//   ....[1]....
        /*0080*/ 	.word	0xffffffff


	//   ....[2]....
        /*0084*/ 	.word	0xffffffff


	//   ....[3]....
        /*0088*/ 	.word	0xffffffff


	//   ....[4]....
        /*008c*/ 	.word	0xffffffff


	//   ....[5]....
        /*0090*/ 	.word	0xffffffff


	//   ....[6]....
        /*0094*/ 	.word	0xffffffff


	//   ....[7]....
        /*0098*/ 	.word	0xffffffff


	//   ....[8]....
        /*009c*/ 	.word	0xffffffff


	//   ....[9]....
        /*00a0*/ 	.word	0xffffffff


	//   ....[10]....
        /*00a4*/ 	.word	0xffffffff


	//   ....[11]....
        /*00a8*/ 	.word	0xffffffff


	//   ....[12]....
        /*00ac*/ 	.word	0xffffffff


	//   ....[13]....
        /*00b0*/ 	.word	0xffffffff


	//   ....[14]....
        /*00b4*/ 	.word	0xffffffff


	//   ....[15]....
        /*00b8*/ 	.word	0xffffffff


	//   ....[16]....
        /*00bc*/ 	.word	0xffffffff


	//   ....[17]....
        /*00c0*/ 	.word	0xffffffff


	//   ....[18]....
        /*00c4*/ 	.word	0xffffffff


	//   ....[19]....
        /*00c8*/ 	.word	0xffffffff


	//   ....[20]....
        /*00cc*/ 	.word	0xffffffff


	//   ....[21]....
        /*00d0*/ 	.word	0xffffffff


	//   ....[22]....
        /*00d4*/ 	.word	0xffffffff


	//   ....[23]....
        /*00d8*/ 	.word	0xffffffff


	//   ....[24]....
        /*00dc*/ 	.word	0xffffffff


	//   ....[25]....
        /*00e0*/ 	.word	0xffffffff


	//   ....[26]....
        /*00e4*/ 	.word	0xffffffff


	//   ....[27]....
        /*00e8*/ 	.word	0xffffffff


	//   ....[28]....
        /*00ec*/ 	.word	0xffffffff


	//   ....[29]....
        /*00f0*/ 	.word	0xffffffff


	//----- nvinfo : EIATTR_COOP_GROUP_INSTR_OFFSETS
	.align		4
.L_79:
        /*00f4*/ 	.byte	0x04, 0x28
        /*00f6*/ 	.short	(.L_81 - .L_80)


	//   ....[0]....
.L_80:
        /*00f8*/ 	.word	0x000008a0


	//   ....[1]....
        /*00fc*/ 	.word	0x00000900


	//   ....[2]....
        /*0100*/ 	.word	0x00000970


	//   ....[3]....
        /*0104*/ 	.word	0x000009c0


	//   ....[4]....
        /*0108*/ 	.word	0x000009f0


	//   ....[5]....
        /*010c*/ 	.word	0x00000b80


	//   ....[6]....
        /*0110*/ 	.word	0x00000c10


	//   ....[7]....
        /*0114*/ 	.word	0x00000c60


	//   ....[8]....
        /*0118*/ 	.word	0x00000ca0


	//   ....[9]....
        /*011c*/ 	.word	0x00000ce0


	//   ....[10]....
        /*0120*/ 	.word	0x00001930


	//   ....[11]....
        /*0124*/ 	.word	0x000019b0


	//   ....[12]....
        /*0128*/ 	.word	0x00001a00


	//   ....[13]....
        /*012c*/ 	.word	0x00001a40


	//   ....[14]....
        /*0130*/ 	.word	0x00001a70


	//   ....[15]....
        /*0134*/ 	.word	0x00002320


	//   ....[16]....
        /*0138*/ 	.word	0x00002380


	//   ....[17]....
        /*013c*/ 	.word	0x000023f0


	//   ....[18]....
        /*0140*/ 	.word	0x00002440


	//   ....[19]....
        /*0144*/ 	.word	0x00002470


	//   ....[20]....
        /*0148*/ 	.word	0x00002600


	//   ....[21]....
        /*014c*/ 	.word	0x00002680


	//   ....[22]....
        /*0150*/ 	.word	0x000026c0


	//   ....[23]....
        /*0154*/ 	.word	0x00002710


	//   ....[24]....
        /*0158*/ 	.word	0x00002760


	//   ....[25]....
        /*015c*/ 	.word	0x00003530


	//   ....[26]....
        /*0160*/ 	.word	0x000035b0


	//   ....[27]....
        /*0164*/ 	.word	0x00003600


	//   ....[28]....
        /*0168*/ 	.word	0x00003640


	//   ....[29]....
        /*016c*/ 	.word	0x00003670


	//----- nvinfo : EIATTR_VRC_CTA_INIT_COUNT
	.align		4
.L_81:
        /*0170*/ 	.byte	0x02, 0x4a
	.zero		1
	.zero		1


	//----- nvinfo : EIATTR_EXIT_INSTR_OFFSETS
	.align		4
        /*0174*/ 	.byte	0x04, 0x1c
        /*0176*/ 	.short	(.L_83 - .L_82)


	//   ....[0]....
.L_82:
        /*0178*/ 	.word	0x00000080


	//   ....[1]....
        /*017c*/ 	.word	0x000000c0


	//   ....[2]....
        /*0180*/ 	.word	0x00003790


	//   ....[3]....
        /*0184*/ 	.word	0x000037e0


	//----- nvinfo : EIATTR_MAX_THREADS
	.align		4
.L_83:
        /*0188*/ 	.byte	0x04, 0x05
        /*018a*/ 	.short	(.L_85 - .L_84)
.L_84:
        /*018c*/ 	.word	0x00000100
        /*0190*/ 	.word	0x00000001
        /*0194*/ 	.word	0x00000001


	//----- nvinfo : EIATTR_CRS_STACK_SIZE
	.align		4
.L_85:
        /*0198*/ 	.byte	0x04, 0x1e
        /*019a*/ 	.short	(.L_87 - .L_86)
.L_86:
        /*019c*/ 	.word	0x00000000


	//----- nvinfo : EIATTR_CBANK_PARAM_SIZE
	.align		4
.L_87:
        /*01a0*/ 	.byte	0x03, 0x19
        /*01a2*/ 	.short	0x001d


	//----- nvinfo : EIATTR_PARAM_CBANK
	.align		4
        /*01a4*/ 	.byte	0x04, 0x0a
        /*01a6*/ 	.short	(.L_89 - .L_88)
	.align		4
.L_88:
        /*01a8*/ 	.word	index@(.nv.constant0._ZN3cub18CUB_300001_SM_10006detail6reduce28DeviceReduceSingleTileKernelINS2_10policy_hubIij9CustomMinE10Policy1000EPiS8_iS5_iiN4cuda3std3__410__identityEEEvT0_T1_T2_T3_T4_T6_)
        /*01ac*/ 	.short	0x0380
        /*01ae*/ 	.short	0x001d


	//----- nvinfo : EIATTR_SW_WAR
	.align		4
.L_89:
        /*01b0*/ 	.byte	0x04, 0x36
        /*01b2*/ 	.short	(.L_91 - .L_90)
.L_90:
        /*01b4*/ 	.word	0x00000008
.L_91:


//--------------------- .nv.info._ZN3cub18CUB_300001_SM_10006detail6reduce18DeviceReduceKernelINS2_10policy_hubIij9CustomMinE10Policy1000EPijS5_iN4cuda3std3__410__identityEEEvT0_PT3_T1_NS0_13GridEvenShareISG_EET2_T4_ --------------------------
	.section	.nv.info._ZN3cub18CUB_300001_SM_10006detail6reduce18DeviceReduceKernelINS2_10policy_hubIij9CustomMinE10Policy1000EPijS5_iN4cuda3std3__410__identityEEEvT0_PT3_T1_NS0_13GridEvenShareISG_EET2_T4_,"",@"SHT_CUDA_INFO"
	.sectionflags	@""
	.align	4


	//----- nvinfo : EIATTR_CUDA_API_VERSION
	.align		4
        /*0000*/ 	.byte	0x04, 0x37
        /*0002*/ 	.short	(.L_93 - .L_92)
.L_92:
        /*0004*/ 	.word	0x00000082


	//----- nvinfo : EIATTR_KPARAM_INFO
	.align		4
.L_93:
        /*0008*/ 	.byte	0x04, 0x17
        /*000a*/ 	.short	(.L_95 - .L_94)
.L_94:
        /*000c*/ 	.word	0x00000000
        /*0010*/ 	.short	0x0005
        /*0012*/ 	.short	0x003d
        /*0014*/ 	.byte	0x00, 0xf0, 0x05, 0x00


	//----- nvinfo : EIATTR_KPARAM_INFO
	.align		4
.L_95:
        /*0018*/ 	.byte	0x04, 0x17
        /*001a*/ 	.short	(.L_97 - .L_96)
.L_96:
        /*001c*/ 	.word	0x00000000
        /*0020*/ 	.short	0x0004
        /*0022*/ 	.short	0x003c
        /*0024*/ 	.byte	0x00, 0xf0, 0x05, 0x00


	//----- nvinfo : EIATTR_KPARAM_INFO
	.align		4
.L_97:
        /*0028*/ 	.byte	0x04, 0x17
        /*002a*/ 	.short	(.L_99 - .L_98)
.L_98:
        /*002c*/ 	.word	0x00000000
        /*0030*/ 	.short	0x0003
        /*0032*/ 	.short	0x0014
        /*0034*/ 	.byte	0x00, 0xf0, 0xa1, 0x00


	//----- nvinfo : EIATTR_KPARAM_INFO
	.align		4
.L_99:
        /*0038*/ 	.byte	0x04, 0x17
        /*003a*/ 	.short	(.L_101 - .L_100)
.L_100:
        /*003c*/ 	.word	0x00000000
        /*0040*/ 	.short	0x0002
        /*0042*/ 	.short	0x0010
        /*0044*/ 	.byte	0x00, 0xf0, 0x11, 0x00


	//----- nvinfo : EIATTR_KPARAM_INFO
	.align		4
.L_101:
        /*0048*/ 	.byte	0x04, 0x17
        /*004a*/ 	.short	(.L_103 - .L_102)
.L_102:
        /*004c*/ 	.word	0x00000000
        /*0050*/ 	.short	0x0001
        /*0052*/ 	.short	0x0008
        /*0054*/ 	.byte	0x00, 0xf5, 0x21, 0x00


	//----- nvinfo : EIATTR_KPARAM_INFO
	.align		4
.L_103:
        /*0058*/ 	.byte	0x04, 0x17
        /*005a*/ 	.short	(.L_105 - .L_104)
.L_104:
        /*005c*/ 	.word	0x00000000
        /*0060*/ 	.short	0x0000
        /*0062*/ 	.short	0x0000
        /*0064*/ 	.byte	0x00, 0xf5, 0x21, 0x00


	//----- nvinfo : EIATTR_SPARSE_MMA_MASK
	.align		4
.L_105:
        /*0068*/ 	.byte	0x03, 0x50
        /*006a*/ 	.short	0x0000


	//----- nvinfo : EIATTR_MAXREG_COUNT
	.align		4
        /*006c*/ 	.byte	0x03, 0x1b
        /*006e*/ 	.short	0x00ff


	//----- nvinfo : EIATTR_NUM_BARRIERS
	.align		4
        /*0070*/ 	.byte	0x02, 0x4c
        /*0072*/ 	.byte	0x01
	.zero		1


	//----- nvinfo : EIATTR_MERCURY_ISA_VERSION
	.align		4
        /*0074*/ 	.byte	0x03, 0x5f
        /*0076*/ 	.short	0x0101


	//----- nvinfo : EIATTR_COOP_GROUP_MASK_REGIDS
	.align		4
        /*0078*/ 	.byte	0x04, 0x29
        /*007a*/ 	.short	(.L_107 - .L_106)


	//   ....[0]....
.L_106:
        /*007c*/ 	.word	0xffffffff


	//   ....[1]....
        /*0080*/ 	.word	0xffffffff


	//   ....[2]....
        /*0084*/ 	.word	0xffffffff


	//   ....[3]....
        /*0088*/ 	.word	0xffffffff


	//   ....[4]....
        /*008c*/ 	.word	0xffffffff


	//   ....[5]....
        /*0090*/ 	.word	0xffffffff


	//   ....[6]....
        /*0094*/ 	.word	0xffffffff


	//   ....[7]....
        /*0098*/ 	.word	0xffffffff


	//   ....[8]....
        /*009c*/ 	.word	0xffffffff


	//   ....[9]....
        /*00a0*/ 	.word	0xffffffff


	//   ....[10]....
        /*00a4*/ 	.word	0xffffffff


	//   ....[11]....
        /*00a8*/ 	.word	0xffffffff


	//   ....[12]....
        /*00ac*/ 	.word	0xffffffff


	//   ....[13]....
        /*00b0*/ 	.word	0xffffffff


	//   ....[14]....
        /*00b4*/ 	.word	0xffffffff


	//   ....[15]....
        /*00b8*/ 	.word	0xffffffff


	//   ....[16]....
        /*00bc*/ 	.word	0xffffffff


	//   ....[17]....
        /*00c0*/ 	.word	0xffffffff


	//   ....[18]....
        /*00c4*/ 	.word	0xffffffff


	//   ....[19]....
        /*00c8*/ 	.word	0xffffffff


	//   ....[20]....
        /*00cc*/ 	.word	0xffffffff


	//   ....[21]....
        /*00d0*/ 	.word	0xffffffff


	//   ....[22]....
        /*00d4*/ 	.word	0xffffffff


	//   ....[23]....
        /*00d8*/ 	.word	0xffffffff


	//   ....[24]....
        /*00dc*/ 	.word	0xffffffff


	//   ....[25]....
        /*00e0*/ 	.word	0xffffffff


	//   ....[26]....
        /*00e4*/ 	.word	0xffffffff


	//   ....[27]....
        /*00e8*/ 	.word	0xffffffff


	//   ....[28]....
        /*00ec*/ 	.word	0xffffffff


	//   ....[29]....
        /*00f0*/ 	.word	0xffffffff


	//----- nvinfo : EIATTR_COOP_GROUP_INSTR_OFFSETS
	.align		4
.L_107:
        /*00f4*/ 	.byte	0x04, 0x28
        /*00f6*/ 	.short	(.L_109 - .L_108)


	//   ....[0]....
.L_108:
        /*00f8*/ 	.word	0x000004e0


	//   ....[1]....
        /*00fc*/ 	.word	0x00000540


	//   ....[2]....
        /*0100*/ 	.word	0x000005b0


	//   ....[3]....
        /*0104*/ 	.word	0x00000600


	//   ....[4]....
        /*0108*/ 	.word	0x00000630


	//   ....[5]....
        /*010c*/ 	.word	0x000007c0


	//   ....[6]....
        /*0110*/ 	.word	0x00000850


	//   ....[7]....
        /*0114*/ 	.word	0x000008a0


	//   ....[8]....
        /*0118*/ 	.word	0x000008e0


	//   ....[9]....
        /*011c*/ 	.word	0x00000920


	//   ....[10]....
        /*0120*/ 	.word	0x000011b0


	//   ....[11]....
        /*0124*/ 	.word	0x00001230


	//   ....[12]....
        /*0128*/ 	.word	0x00001280


	//   ....[13]....
        /*012c*/ 	.word	0x000012c0


	//   ....[14]....
        /*0130*/ 	.word	0x000012f0


	//   ....[15]....
        /*0134*/ 	.word	0x00001850


	//   ....[16]....
        /*0138*/ 	.word	0x000018b0


	//   ....[17]....
        /*013c*/ 	.word	0x00001920


	//   ....[18]....
        /*0140*/ 	.word	0x00001970


	//   ....[19]....
        /*0144*/ 	.word	0x000019a0


	//   ....[20]....
        /*0148*/ 	.word	0x00001b30


	//   ....[21]....
        /*014c*/ 	.word	0x00001bc0


	//   ....[22]....
        /*0150*/ 	.word	0x00001c10


	//   ....[23]....
        /*0154*/ 	.word	0x00001c50


	//   ....[24]....
        /*0158*/ 	.word	0x00001c90


	//   ....[25]....
        /*015c*/ 	.word	0x000026e0


	//   ....[26]....
        /*0160*/ 	.word	0x00002760


	//   ....[27]....
        /*0164*/ 	.word	0x000027b0


	//   ....[28]....
        /*0168*/ 	.word	0x000027f0


	//   ....[29]....
        /*016c*/ 	.word	0x00002820


	//----- nvinfo : EIATTR_VRC_CTA_INIT_COUNT
	.align		4
.L_109:
        /*0170*/ 	.byte	0x02, 0x4a
	.zero		1
	.zero		1


	//----- nvinfo : EIATTR_EXIT_INSTR_OFFSETS
	.align		4
        /*0174*/ 	.byte	0x04, 0x1c
        /*0176*/ 	.short	(.L_111 - .L_110)


	//   ....[0]....
.L_110:
        /*0178*/ 	.word	0x00002940


	//   ....[1]....
        /*017c*/ 	.word	0x00002980


	//----- nvinfo : EIATTR_MAX_THREADS
	.align		4
.L_111:
        /*0180*/ 	.byte	0x04, 0x05
        /*0182*/ 	.short	(.L_113 - .L_112)
.L_112:
        /*0184*/ 	.word	0x00000100
        /*0188*/ 	.word	0x00000001
        /*018c*/ 	.word	0x00000001


	//----- nvinfo : EIATTR_CRS_STACK_SIZE
	.align		4
.L_113:
        /*0190*/ 	.byte	0x04, 0x1e
        /*0192*/ 	.short	(.L_115 - .L_114)
.L_114:
        /*0194*/ 	.word	0x00000000


	//----- nvinfo : EIATTR_CBANK_PARAM_SIZE
	.align		4
.L_115:
        /*0198*/ 	.byte	0x03, 0x19
        /*019a*/ 	.short	0x003e


	//----- nvinfo : EIATTR_PARAM_CBANK
	.align		4
        /*019c*/ 	.byte	0x04, 0x0a
        /*019e*/ 	.short	(.L_117 - .L_116)
	.align		4
.L_116:
        /*01a0*/ 	.word	index@(.nv.constant0._ZN3cub18CUB_300001_SM_10006detail6reduce18DeviceReduceKernelINS2_10policy_hubIij9CustomMinE10Policy1000EPijS5_iN4cuda3std3__410__identityEEEvT0_PT3_T1_NS0_13GridEvenShareISG_EET2_T4_)
        /*01a4*/ 	.short	0x0380
        /*01a6*/ 	.short	0x003e


	//----- nvinfo : EIATTR_SW_WAR
	.align		4
.L_117:
        /*01a8*/ 	.byte	0x04, 0x36
        /*01aa*/ 	.short	(.L_119 - .L_118)
.L_118:
        /*01ac*/ 	.word	0x00000008
.L_119:


//--------------------- .nv.info._ZN3cub18CUB_300001_SM_10006detail6reduce28DeviceReduceSingleTileKernelINS2_10policy_hubIij9CustomMinE10Policy1000EPiS8_jS5_iiN4cuda3std3__410__identityEEEvT0_T1_T2_T3_T4_T6_ --------------------------
	.section	.nv.info._ZN3cub18CUB_300001_SM_10006detail6reduce28DeviceReduceSingleTileKernelINS2_10policy_hubIij9CustomMinE10Policy1000EPiS8_jS5_iiN4cuda3std3__410__identityEEEvT0_T1_T2_T3_T4_T6_,"",@"SHT_CUDA_INFO"
	.sectionflags	@""
	.align	4


	//----- nvinfo : EIATTR_CUDA_API_VERSION
	.align		4
        /*0000*/ 	.byte	0x04, 0x37
        /*0002*/ 	.short	(.L_121 - .L_120)
.L_120:
        /*0004*/ 	.word	0x00000082


	//----- nvinfo : EIATTR_KPARAM_INFO
	.align		4
.L_121:
        /*0008*/ 	.byte	0x04, 0x17
        /*000a*/ 	.short	(.L_123 - .L_122)
.L_122:
        /*000c*/ 	.word	0x00000000
        /*0010*/ 	.short	0x0005
        /*0012*/ 	.short	0x001c
        /*0014*/ 	.byte	0x00, 0xf0, 0x05, 0x00


	//----- nvinfo : EIATTR_KPARAM_INFO
	.align		4
.L_123:
        /*0018*/ 	.byte	0x04, 0x17
        /*001a*/ 	.short	(.L_125 - .L_124)
.L_124:
        /*001c*/ 	.word	0x00000000
        /*0020*/ 	.short	0x0004
        /*0022*/ 	.short	0x0018
        /*0024*/ 	.byte	0x00, 0xf0, 0x11, 0x00


	//----- nvinfo : EIATTR_KPARAM_INFO
	.align		4
.L_125:
        /*0028*/ 	.byte	0x04, 0x17
        /*002a*/ 	.short	(.L_127 - .L_126)
.L_126:
        /*002c*/ 	.word	0x00000000
        /*0030*/ 	.short	0x0003
        /*0032*/ 	.short	0x0014
        /*0034*/ 	.byte	0x00, 0xf0, 0x05, 0x00


	//----- nvinfo : EIATTR_KPARAM_INFO
	.align		4
.L_127:
        /*0038*/ 	.byte	0x04, 0x17
        /*003a*/ 	.short	(.L_129 - .L_128)
.L_128:
        /*003c*/ 	.word	0x00000000
        /*0040*/ 	.short	0x0002
        /*0042*/ 	.short	0x0010
        /*0044*/ 	.byte	0x00, 0xf0, 0x11, 0x00


	//----- nvinfo : EIATTR_KPARAM_INFO
	.align		4
.L_129:
        /*0048*/ 	.byte	0x04, 0x17
        /*004a*/ 	.short	(.L_131 - .L_130)
.L_130:
        /*004c*/ 	.word	0x00000000
        /*0050*/ 	.short	0x0001
        /*0052*/ 	.short	0x0008
        /*0054*/ 	.byte	0x00, 0xf5, 0x21, 0x00


	//----- nvinfo : EIATTR_KPARAM_INFO
	.align		4
.L_131:
        /*0058*/ 	.byte	0x04, 0x17
        /*005a*/ 	.short	(.L_133 - .L_132)
.L_132:
        /*005c*/ 	.word	0x00000000
        /*0060*/ 	.short	0x0000
        /*0062*/ 	.short	0x0000
        /*0064*/ 	.byte	0x00, 0xf5, 0x21, 0x00


	//----- nvinfo : EIATTR_SPARSE_MMA_MASK
	.align		4
.L_133:
        /*0068*/ 	.byte	0x03, 0x50
        /*006a*/ 	.short	0x0000


	//----- nvinfo : EIATTR_MAXREG_COUNT
	.align		4
        /*006c*/ 	.byte	0x03, 0x1b
        /*006e*/ 	.short	0x00ff


	//----- nvinfo : EIATTR_NUM_BARRIERS
	.align		4
        /*0070*/ 	.byte	0x02, 0x4c
        /*0072*/ 	.byte	0x01
	.zero		1


	//----- nvinfo : EIATTR_MERCURY_ISA_VERSION
	.align		4
        /*0074*/ 	.byte	0x03, 0x5f
        /*0076*/ 	.short	0x0101


	//----- nvinfo : EIATTR_COOP_GROUP_MASK_REGIDS
	.align		4
        /*0078*/ 	.byte	0x04, 0x29
        /*007a*/ 	.short	(.L_135 - .L_134)


	//   ....[0]....
.L_134:
        /*007c*/ 	.word	0xffffffff


	//   ....[1]....
        /*0080*/ 	.word	0xffffffff


	//   ....[2]....
        /*0084*/ 	.word	0xffffffff


	//   ....[3]....
        /*0088*/ 	.word	0xffffffff


	//   ....[4]....
        /*008c*/ 	.word	0xffffffff


	//   ....[5]....
        /*0090*/ 	.word	0xffffffff


	//   ....[6]....
        /*0094*/ 	.word	0xffffffff


	//   ....[7]....
        /*0098*/ 	.word	0xffffffff


	//   ....[8]....
        /*009c*/ 	.word	0xffffffff


	//   ....[9]....
        /*00a0*/ 	.word	0xffffffff


	//   ....[10]....
        /*00a4*/ 	.word	0xffffffff


	//   ....[11]....
        /*00a8*/ 	.word	0xffffffff


	//   ....[12]....
        /*00ac*/ 	.word	0xffffffff


	//   ....[13]....
        /*00b0*/ 	.word	0xffffffff


	//   ....[14]....
        /*00b4*/ 	.word	0xffffffff


	//   ....[15]....
        /*00b8*/ 	.word	0xffffffff


	//   ....[16]....
        /*00bc*/ 	.word	0xffffffff


	//   ....[17]....
        /*00c0*/ 	.word	0xffffffff


	//   ....[18]....
        /*00c4*/ 	.word	0xffffffff


	//   ....[19]....
        /*00c8*/ 	.word	0xffffffff


	//   ....[20]....
        /*00cc*/ 	.word	0xffffffff


	//   ....[21]....
        /*00d0*/ 	.word	0xffffffff


	//   ....[22]....
        /*00d4*/ 	.word	0xffffffff


	//   ....[23]....
        /*00d8*/ 	.word	0xffffffff


	//   ....[24]....
        /*00dc*/ 	.word	0xffffffff


	//   ....[25]....
        /*00e0*/ 	.word	0xffffffff


	//   ....[26]....
        /*00e4*/ 	.word	0xffffffff


	//   ....[27]....
        /*00e8*/ 	.word	0xffffffff


	//   ....[28]....
        /*00ec*/ 	.word	0xffffffff


	//   ....[29]....
        /*00f0*/ 	.word	0xffffffff


	//----- nvinfo : EIATTR_COOP_GROUP_INSTR_OFFSETS
	.align		4
.L_135:
        /*00f4*/ 	.byte	0x04, 0x28
        /*00f6*/ 	.short	(.L_137 - .L_136)


	//   ....[0]....
.L_136:
        /*00f8*/ 	.word	0x00000850


	//   ....[1]....
        /*00fc*/ 	.word	0x000008b0


	//   ....[2]....
        /*0100*/ 	.word	0x00000920


	//   ....[3]....
        /*0104*/ 	.word	0x00000970


	//   ....[4]....
        /*0108*/ 	.word	0x000009a0


	//   ....[5]....
        /*010c*/ 	.word	0x00000b30


	//   ....[6]....
        /*0110*/ 	.word	0x00000bc0


	//   ....[7]....
        /*0114*/ 	.word	0x00000c10


	//   ....[8]....
        /*0118*/ 	.word	0x00000c50


	//   ....[9]....
        /*011c*/ 	.word	0x00000c90


	//   ....[10]....
        /*0120*/ 	.word	0x00001470


	//   ....[11]....
        /*0124*/ 	.word	0x000014f0


	//   ....[12]....
        /*0128*/ 	.word	0x00001540


	//   ....[13]....
        /*012c*/ 	.word	0x00001580


	//   ....[14]....
        /*0130*/ 	.word	0x000015b0


	//   ....[15]....
        /*0134*/ 	.word	0x00001e10


	//   ....[16]....
        /*0138*/ 	.word	0x00001e70


	//   ....[17]....
        /*013c*/ 	.word	0x00001ee0


	//   ....[18]....
        /*0140*/ 	.word	0x00001f30


	//   ....[19]....
        /*0144*/ 	.word	0x00001f60


	//   ....[20]....
        /*0148*/ 	.word	0x000020f0


	//   ....[21]....
        /*014c*/ 	.word	0x00002170


	//   ....[22]....
        /*0150*/ 	.word	0x000021b0


	//   ....[23]....
        /*0154*/ 	.word	0x00002200


	//   ....[24]....
        /*0158*/ 	.word	0x00002250


	//   ....[25]....
        /*015c*/ 	.word	0x00002bc0


	//   ....[26]....
        /*0160*/ 	.word	0x00002c40


	//   ....[27]....
        /*0164*/ 	.word	0x00002c90


	//   ....[28]....
        /*0168*/ 	.word	0x00002cd0


	//   ....[29]....
        /*016c*/ 	.word	0x00002d00


	//----- nvinfo : EIATTR_VRC_CTA_INIT_COUNT
	.align		4
.L_137:
        /*0170*/ 	.byte	0x02, 0x4a
	.zero		1
	.zero		1


	//----- nvinfo : EIATTR_EXIT_INSTR_OFFSETS
	.align		4
        /*0174*/ 	.byte	0x04, 0x1c
        /*0176*/ 	.short	(.L_139 - .L_138)


	//   ....[0]....
.L_138:
        /*0178*/ 	.word	0x00000080


	//   ....[1]....
        /*017c*/ 	.word	0x000000c0


	//   ....[2]....
        /*0180*/ 	.word	0x00002e20


	//   ....[3]....
        /*0184*/ 	.word	0x00002e70


	//----- nvinfo : EIATTR_MAX_THREADS
	.align		4
.L_139:
        /*0188*/ 	.byte	0x04, 0x05
        /*018a*/ 	.short	(.L_141 - .L_140)
.L_140:
        /*018c*/ 	.word	0x00000100
        /*0190*/ 	.word	0x00000001
        /*0194*/ 	.word	0x00000001


	//----- nvinfo : EIATTR_CRS_STACK_SIZE
	.align		4
.L_141:
        /*0198*/ 	.byte	0x04, 0x1e
        /*019a*/ 	.short	(.L_143 - .L_142)
.L_142:
        /*019c*/ 	.word	0x00000000


	//----- nvinfo : EIATTR_CBANK_PARAM_SIZE
	.align		4
.L_143:
        /*01a0*/ 	.byte	0x03, 0x19
        /*01a2*/ 	.short	0x001d


	//----- nvinfo : EIATTR_PARAM_CBANK
	.align		4
        /*01a4*/ 	.byte	0x04, 0x0a
        /*01a6*/ 	.short	(.L_145 - .L_144)
	.align		4
.L_144:
        /*01a8*/ 	.word	index@(.nv.constant0._ZN3cub18CUB_300001_SM_10006detail6reduce28DeviceReduceSingleTileKernelINS2_10policy_hubIij9CustomMinE10Policy1000EPiS8_jS5_iiN4cuda3std3__410__identityEEEvT0_T1_T2_T3_T4_T6_)
        /*01ac*/ 	.short	0x0380
        /*01ae*/ 	.short	0x001d


	//----- nvinfo : EIATTR_SW_WAR
	.align		4
.L_145:
        /*01b0*/ 	.byte	0x04, 0x36
        /*01b2*/ 	.short	(.L_147 - .L_146)
.L_146:
        /*01b4*/ 	.word	0x00000008
.L_147:


//--------------------- .nv.info._ZN3cub18CUB_300001_SM_10006detail11EmptyKernelIvEEvv --------------------------
	.section	.nv.info._ZN3cub18CUB_300001_SM_10006detail11EmptyKernelIvEEvv,"",@"SHT_CUDA_INFO"
	.sectionflags	@""
	.align	4


	//----- nvinfo : EIATTR_CUDA_API_VERSION
	.align		4
        /*0000*/ 	.byte	0x04, 0x37
        /*0002*/ 	.short	(.L_149 - .L_148)
.L_148:
        /*0004*/ 	.word	0x00000082


	//----- nvinfo : EIATTR_SPARSE_MMA_MASK
	.align		4
.L_149:
        /*0008*/ 	.byte	0x03, 0x50
        /*000a*/ 	.short	0x0000


	//----- nvinfo : EIATTR_MAXREG_COUNT
	.align		4
        /*000c*/ 	.byte	0x03, 0x1b
        /*000e*/ 	.short	0x00ff


	//----- nvinfo : EIATTR_MERCURY_ISA_VERSION
	.align		4
        /*0010*/ 	.byte	0x03, 0x5f
        /*0012*/ 	.short	0x0101


	//----- nvinfo : EIATTR_VRC_CTA_INIT_COUNT
	.align		4
        /*0014*/ 	.byte	0x02, 0x4a
	.zero		1
	.zero		1


	//----- nvinfo : EIATTR_EXIT_INSTR_OFFSETS
	.align		4
        /*0018*/ 	.byte	0x04, 0x1c
        /*001a*/ 	.short	(.L_151 - .L_150)


	//   ....[0]....
.L_150:
        /*001c*/ 	.word	0x00000010


	//----- nvinfo : EIATTR_SW_WAR
	.align		4
.L_151:
        /*0020*/ 	.byte	0x04, 0x36
        /*0022*/ 	.short	(.L_153 - .L_152)
.L_152:
        /*0024*/ 	.word	0x00000008
.L_153:


//--------------------- .nv.callgraph             --------------------------
	.section	.nv.callgraph,"",@"SHT_CUDA_CALLGRAPH"
	.align	4
	.sectionentsize	8
	.align		4
        /*0000*/ 	.word	0x00000000
	.align		4
        /*0004*/ 	.word	0xffffffff
	.align		4
        /*0008*/ 	.word	0x00000000
	.align		4
        /*000c*/ 	.word	0xfffffffe
	.align		4
        /*0010*/ 	.word	0x00000000
	.align		4
        /*0014*/ 	.word	0xfffffffd
	.align		4
        /*0018*/ 	.word	0x00000000
	.align		4
        /*001c*/ 	.word	0xfffffffc


//--------------------- .nv.constant4             --------------------------
	.section	.nv.constant4,"a",@progbits
	.align	8
	.align		8
.nv.constant4:
        /*0000*/ 	.dword	_ZN34_INTERNAL_430a163b_4_k_cu_0da159924cuda3std3__45__cpo5beginE
	.align		8
        /*0008*/ 	.dword	_ZN34_INTERNAL_430a163b_4_k_cu_0da159924cuda3std3__45__cpo3endE
	.align		8
        /*0010*/ 	.dword	_ZN34_INTERNAL_430a163b_4_k_cu_0da159924cuda3std3__45__cpo6cbeginE
	.align		8
        /*0018*/ 	.dword	_ZN34_INTERNAL_430a163b_4_k_cu_0da159924cuda3std3__45__cpo4cendE
	.align		8
        /*0020*/ 	.dword	_ZN34_INTERNAL_430a163b_4_k_cu_0da159924cuda3std3__45__cpo6rbeginE
	.align		8
        /*0028*/ 	.dword	_ZN34_INTERNAL_430a163b_4_k_cu_0da159924cuda3std3__45__cpo4rendE
	.align		8
        /*0030*/ 	.dword	_ZN34_INTERNAL_430a163b_4_k_cu_0da159924cuda3std3__45__cpo7crbeginE
	.align		8
        /*0038*/ 	.dword	_ZN34_INTERNAL_430a163b_4_k_cu_0da159924cuda3std3__45__cpo5crendE
	.align		8
        /*0040*/ 	.dword	_ZN34_INTERNAL_430a163b_4_k_cu_0da159924cuda3std3__436_GLOBAL__N__430a163b_4_k_cu_0da159926ignoreE
	.align		8
        /*0048*/ 	.dword	_ZN34_INTERNAL_430a163b_4_k_cu_0da159924cuda3std3__419piecewise_constructE
	.align		8
        /*0050*/ 	.dword	_ZN34_INTERNAL_430a163b_4_k_cu_0da159924cuda3std3__48in_placeE
	.align		8
        /*0058*/ 	.dword	_ZN34_INTERNAL_430a163b_4_k_cu_0da159924cuda3std3__420unreachable_sentinelE
	.align		8
        /*0060*/ 	.dword	_ZN34_INTERNAL_430a163b_4_k_cu_0da159924cuda3std3__47nulloptE
	.align		8
        /*0068*/ 	.dword	_ZN34_INTERNAL_430a163b_4_k_cu_0da159924cuda3std3__48unexpectE
	.align		8
        /*0070*/ 	.dword	_ZN34_INTERNAL_430a163b_4_k_cu_0da159924cuda3std6ranges3__45__cpo4swapE
	.align		8
        /*0078*/ 	.dword	_ZN34_INTERNAL_430a163b_4_k_cu_0da159924cuda3std6ranges3__45__cpo9iter_moveE
	.align		8
        /*0080*/ 	.dword	_ZN34_INTERNAL_430a163b_4_k_cu_0da159924cuda3std6ranges3__45__cpo5beginE
	.align		8
        /*0088*/ 	.dword	_ZN34_INTERNAL_430a163b_4_k_cu_0da159924cuda3std6ranges3__45__cpo3endE
	.align		8
        /*0090*/ 	.dword	_ZN34_INTERNAL_430a163b_4_k_cu_0da159924cuda3std6ranges3__45__cpo6cbeginE
	.align		8
        /*0098*/ 	.dword	_ZN34_INTERNAL_430a163b_4_k_cu_0da159924cuda3std6ranges3__45__cpo4cendE
	.align		8
        /*00a0*/ 	.dword	_ZN34_INTERNAL_430a163b_4_k_cu_0da159924cuda3std6ranges3__45__cpo7advanceE
	.align		8
        /*00a8*/ 	.dword	_ZN34_INTERNAL_430a163b_4_k_cu_0da159924cuda3std6ranges3__45__cpo9iter_swapE
	.align		8
        /*00b0*/ 	.dword	_ZN34_INTERNAL_430a163b_4_k_cu_0da159924cuda3std6ranges3__45__cpo4nextE
	.align		8
        /*00b8*/ 	.dword	_ZN34_INTERNAL_430a163b_4_k_cu_0da159924cuda3std6ranges3__45__cpo4prevE
	.align		8
        /*00c0*/ 	.dword	_ZN34_INTERNAL_430a163b_4_k_cu_0da159924cuda3std6ranges3__45__cpo4dataE
	.align		8
        /*00c8*/ 	.dword	_ZN34_INTERNAL_430a163b_4_k_cu_0da159924cuda3std6ranges3__45__cpo5cdataE
	.align		8
        /*00d0*/ 	.dword	_ZN34_INTERNAL_430a163b_4_k_cu_0da159924cuda3std6ranges3__45__cpo4sizeE
	.align		8
        /*00d8*/ 	.dword	_ZN34_INTERNAL_430a163b_4_k_cu_0da159924cuda3std6ranges3__45__cpo5ssizeE
	.align		8
        /*00e0*/ 	.dword	_ZN34_INTERNAL_430a163b_4_k_cu_0da159924cuda3std6ranges3__45__cpo8distanceE
	.align		8
        /*00e8*/ 	.dword	_ZN34_INTERNAL_430a163b_4_k_cu_0da159926thrust24THRUST_300001_SM_1000_NS6system6detail10sequential3seqE
	.align		8
        /*00f0*/ 	.dword	_ZN34_INTERNAL_430a163b_4_k_cu_0da159926thrust24THRUST_300001_SM_1000_NS12placeholders2_1E
	.align		8
        /*00f8*/ 	.dword	_ZN34_INTERNAL_430a163b_4_k_cu_0da159926thrust24THRUST_300001_SM_1000_NS12placeholders2_2E
	.align		8
        /*0100*/ 	.dword	_ZN34_INTERNAL_430a163b_4_k_cu_0da159926thrust24THRUST_300001_SM_1000_NS12placeholders2_3E
	.align		8
        /*0108*/ 	.dword	_ZN34_INTERNAL_430a163b_4_k_cu_0da159926thrust24THRUST_300001_SM_1000_NS12placeholders2_4E
	.align		8
        /*0110*/ 	.dword	_ZN34_INTERNAL_430a163b_4_k_cu_0da159926thrust24THRUST_300001_SM_1000_NS12placeholders2_5E
	.align		8
        /*0118*/ 	.dword	_ZN34_INTERNAL_430a163b_4_k_cu_0da159926thrust24THRUST_300001_SM_1000_NS12placeholders2_6E
	.align		8
        /*0120*/ 	.dword	_ZN34_INTERNAL_430a163b_4_k_cu_0da159926thrust24THRUST_300001_SM_1000_NS12placeholders2_7E
	.align		8
        /*0128*/ 	.dword	_ZN34_INTERNAL_430a163b_4_k_cu_0da159926thrust24THRUST_300001_SM_1000_NS12placeholders2_8E
	.align		8
        /*0130*/ 	.dword	_ZN34_INTERNAL_430a163b_4_k_cu_0da159926thrust24THRUST_300001_SM_1000_NS12placeholders2_9E
	.align		8
        /*0138*/ 	.dword	_ZN34_INTERNAL_430a163b_4_k_cu_0da159926thrust24THRUST_300001_SM_1000_NS12placeholders3_10E


//--------------------- .text._ZN3cub18CUB_300001_SM_10006detail6reduce28DeviceReduceSingleTileKernelINS2_10policy_hubIij9CustomMinE10Policy1000EPiS8_iS5_iiN4cuda3std3__410__identityEEEvT0_T1_T2_T3_T4_T6_ --------------------------
	.section	.text._ZN3cub18CUB_300001_SM_10006detail6reduce28DeviceReduceSingleTileKernelINS2_10policy_hubIij9CustomMinE10Policy1000EPiS8_iS5_iiN4cuda3std3__410__identityEEEvT0_T1_T2_T3_T4_T6_,"ax",@progbits
	.align	128
        .global         _ZN3cub18CUB_300001_SM_10006detail6reduce28DeviceReduceSingleTileKernelINS2_10policy_hubIij9CustomMinE10Policy1000EPiS8_iS5_iiN4cuda3std3__410__identityEEEvT0_T1_T2_T3_T4_T6_
        .type           _ZN3cub18CUB_300001_SM_10006detail6reduce28DeviceReduceSingleTileKernelINS2_10policy_hubIij9CustomMinE10Policy1000EPiS8_iS5_iiN4cuda3std3__410__identityEEEvT0_T1_T2_T3_T4_T6_,@function
        .size           _ZN3cub18CUB_300001_SM_10006detail6reduce28DeviceReduceSingleTileKernelINS2_10policy_hubIij9CustomMinE10Policy1000EPiS8_iS5_iiN4cuda3std3__410__identityEEEvT0_T1_T2_T3_T4_T6_,(.L_x_147 - _ZN3cub18CUB_300001_SM_10006detail6reduce28DeviceReduceSingleTileKernelINS2_10policy_hubIij9CustomMinE10Policy1000EPiS8_iS5_iiN4cuda3std3__410__identityEEEvT0_T1_T2_T3_T4_T6_)
        .other          _ZN3cub18CUB_300001_SM_10006detail6reduce28DeviceReduceSingleTileKernelINS2_10policy_hubIij9CustomMinE10Policy1000EPiS8_iS5_iiN4cuda3std3__410__identityEEEvT0_T1_T2_T3_T4_T6_,@"STO_CUDA_ENTRY STV_DEFAULT"
_ZN3cub18CUB_300001_SM_10006detail6reduce28DeviceReduceSingleTileKernelINS2_10policy_hubIij9CustomMinE10Policy1000EPiS8_iS5_iiN4cuda3std3__410__identityEEEvT0_T1_T2_T3_T4_T6_:
.text._ZN3cub18CUB_300001_SM_10006detail6reduce28DeviceReduceSingleTileKernelINS2_10policy_hubIij9CustomMinE10Policy1000EPiS8_iS5_iiN4cuda3std3__410__identityEEEvT0_T1_T2_T3_T4_T6_:
[----:B------:R-:W-:Y:S01]  /*0000*/  LDC R1, c[0x0][0x37c] ;  /* 0x0000df00ff017b82 */ /* 0x000fe20000000800 */
[----:B------:R-:W0:Y:S01]  /*0010*/  LDCU UR4, c[0x0][0x390] ;  /* 0x00007200ff0477ac */ /* 0x000e220008000800 */
[----:B------:R-:W1:Y:S01]  /*0020*/  LDCU.64 UR6, c[0x0][0x358] ;  /* 0x00006b00ff0677ac */ /* 0x000e620008000a00 */
[----:B0-----:R-:W-:-:S05]  /*0030*/  IMAD.U32 R20, RZ, RZ, UR4 ;  /* 0x00000004ff147e24 */ /* 0x001fca000f8e00ff */
[----:B------:R-:W-:-:S13]  /*0040*/  ISETP.NE.AND P0, PT, R20, RZ, PT ;  /* 0x000000ff1400720c */ /* 0x000fda0003f05270 */
[----:B-1----:R-:W-:Y:S05]  /*0050*/  @P0 BRA `(.L_x_0) ;  /* 0x00000000001c0947 */ /* 0x002fea0003800000 */
[----:B------:R-:W0:Y:S02]  /*0060*/  S2R R0, SR_TID.X ;  /* 0x0000000000007919 */ /* 0x000e240000002100 */
[----:B0-----:R-:W-:-:S13]  /*0070*/  ISETP.NE.AND P0, PT, R0, RZ, PT ;  /* 0x000000ff0000720c */ /* 0x001fda0003f05270 */
[----:B------:R-:W-:Y:S05]  /*0080*/  @P0 EXIT ;  /* 0x000000000000094d */ /* 0x000fea0003800000 */
[----:B------:R-:W0:Y:S08]  /*0090*/  LDC R5, c[0x0][0x398] ;  /* 0x0000e600ff057b82 */ /* 0x000e300000000800 */
[----:B------:R-:W0:Y:S02]  /*00a0*/  LDC.64 R2, c[0x0][0x388] ;  /* 0x0000e200ff027b82 */ /* 0x000e240000000a00 */
[----:B0-----:R-:W-:Y:S01]  /*00b0*/  STG.E desc[UR6][R2.64], R5 ;  /* 0x0000000502007986 */ /* 0x001fe2000c101906 */
[----:B------:R-:W-:Y:S05]  /*00c0*/  EXIT ;  /* 0x000000000000794d */ /* 0x000fea0003800000 */
.L_x_0:
[----:B------:R-:W0:Y:S01]  /*00d0*/  LDCU UR4, c[0x0][0x380] ;  /* 0x00007000ff0477ac */ /* 0x000e220008000800 */
[----:B------:R-:W-:Y:S01]  /*00e0*/  BSSY.RECONVERGENT B0, `(.L_x_1) ;  /* 0x000036a000007945 */ /* 0x000fe20003800200 */
[----:B0-----:R-:W-:-:S09]  /*00f0*/  ULOP3.LUT UP0, URZ, UR4, 0xf, URZ, 0xc0, !UPT ;  /* 0x0000000f04ff7892 */ /* 0x001fd2000f80c0ff */
[----:B------:R-:W-:Y:S05]  /*0100*/  BRA.U UP0, `(.L_x_2) ;  /* 0x0000001900a07547 */ /* 0x000fea000b800000 */
[----:B------:R-:W-:-:S13]  /*0110*/  ISETP.GT.AND P0, PT, R20, 0xfff, PT ;  /* 0x00000fff1400780c */ /* 0x000fda0003f04270 */
[----:B------:R-:W-:Y:S05]  /*0120*/  @P0 BRA `(.L_x_3) ;  /* 0x0000000c00640947 */ /* 0x000fea0003800000 */
[----:B------:R-:W0:Y:S01]  /*0130*/  S2R R9, SR_TID.X ;  /* 0x0000000000097919 */ /* 0x000e220000002100 */
[----:B------:R-:W-:Y:S01]  /*0140*/  BSSY.RECONVERGENT B1, `(.L_x_4) ;  /* 0x0000009000017945 */ /* 0x000fe20003800200 */
[----:B------:R-:W-:Y:S01]  /*0150*/  IMAD.MOV.U32 R0, RZ, RZ, RZ ;  /* 0x000000ffff007224 */ /* 0x000fe200078e00ff */
[----:B0-----:R-:W-:Y:S01]  /*0160*/  ISETP.GE.AND P0, PT, R9, R20, PT ;  /* 0x000000140900720c */ /* 0x001fe20003f06270 */
[----:B------:R-:W-:-:S12]  /*0170*/  IMAD.MOV.U32 R11, RZ, RZ, R9 ;  /* 0x000000ffff0b7224 */ /* 0x000fd800078e0009 */
[----:B------:R-:W-:Y:S05]  /*0180*/  @P0 BRA `(.L_x_5) ;  /* 0x0000000000100947 */ /* 0x000fea0003800000 */
[----:B------:R-:W0:Y:S02]  /*0190*/  LDC.64 R2, c[0x0][0x380] ;  /* 0x0000e000ff027b82 */ /* 0x000e240000000a00 */
[----:B0-----:R-:W-:-:S05]  /*01a0*/  IMAD.WIDE.U32 R2, R9, 0x4, R2 ;  /* 0x0000000409027825 */ /* 0x001fca00078e0002 */
[----:B------:R0:W5:Y:S01]  /*01b0*/  LDG.E.CONSTANT R0, desc[UR6][R2.64] ;  /* 0x0000000602007981 */ /* 0x000162000c1e9900 */
[----:B------:R-:W-:-:S07]  /*01c0*/  VIADD R11, R9, 0x100 ;  /* 0x00000100090b7836 */ /* 0x000fce0000000000 */
.L_x_5:
[----:B------:R-:W-:Y:S05]  /*01d0*/  BSYNC.RECONVERGENT B1 ;  /* 0x0000000000017941 */ /* 0x000fea0003800200 */
.L_x_4:
[----:B------:R-:W-:Y:S01]  /*01e0*/  ISETP.GE.AND P0, PT, R11, R20, PT ;  /* 0x000000140b00720c */ /* 0x000fe20003f06270 */
[----:B------:R-:W-:-:S12]  /*01f0*/  BSSY.RECONVERGENT B1, `(.L_x_6) ;  /* 0x0000066000017945 */ /* 0x000fd80003800200 */
[----:B------:R-:W-:Y:S05]  /*0200*/  @P0 BRA `(.L_x_7) ;  /* 0x0000000400900947 */ /* 0x000fea0003800000 */
[----:B0-----:R-:W-:Y:S01]  /*0210*/  LOP3.LUT R3, RZ, R11, RZ, 0x33, !PT ;  /* 0x0000000bff037212 */ /* 0x001fe200078e33ff */
[----:B------:R-:W-:Y:S04]  /*0220*/  BSSY.RECONVERGENT B2, `(.L_x_8) ;  /* 0x0000015000027945 */ /* 0x000fe80003800200 */
[----:B------:R-:W-:-:S05]  /*0230*/  IMAD.IADD R4, R3, 0x1, R20 ;  /* 0x0000000103047824 */ /* 0x000fca00078e0214 */
[C---:B------:R-:W-:Y:S02]  /*0240*/  LOP3.LUT R2, R4.reuse, 0x300, RZ, 0xc0, !PT ;  /* 0x0000030004027812 */ /* 0x040fe400078ec0ff */
[----:B------:R-:W-:Y:S02]  /*0250*/  ISETP.GE.U32.AND P1, PT, R4, 0x300, PT ;  /* 0x000003000400780c */ /* 0x000fe40003f26070 */
[----:B------:R-:W-:-:S13]  /*0260*/  ISETP.NE.AND P0, PT, R2, 0x300, PT ;  /* 0x000003000200780c */ /* 0x000fda0003f05270 */
[----:B------:R-:W-:Y:S05]  /*0270*/  @!P0 BRA `(.L_x_9) ;  /* 0x00000000003c8947 */ /* 0x000fea0003800000 */
[----:B------:R-:W0:Y:S01]  /*0280*/  LDC.64 R2, c[0x0][0x380] ;  /* 0x0000e000ff027b82 */ /* 0x000e220000000a00 */
[----:B------:R-:W-:-:S04]  /*0290*/  LEA.HI R4, R4, 0x1, RZ, 0x18 ;  /* 0x0000000104047811 */ /* 0x000fc800078fc0ff */
[----:B------:R-:W-:-:S05]  /*02a0*/  LOP3.LUT R4, R4, 0x3, RZ, 0xc0, !PT ;  /* 0x0000000304047812 */ /* 0x000fca00078ec0ff */
[----:B------:R-:W-:Y:S02]  /*02b0*/  IMAD.MOV R4, RZ, RZ, -R4 ;  /* 0x000000ffff047224 */ /* 0x000fe400078e0a04 */
[----:B0-----:R-:W-:-:S04]  /*02c0*/  IMAD.WIDE.U32 R2, R11, 0x4, R2 ;  /* 0x000000040b027825 */ /* 0x001fc800078e0002 */
[----:B------:R-:W-:-:S07]  /*02d0*/  IMAD.MOV.U32 R5, RZ, RZ, R3 ;  /* 0x000000ffff057224 */ /* 0x000fce00078e0003 */
.L_x_10:
[----:B------:R-:W-:-:S06]  /*02e0*/  IMAD.MOV.U32 R3, RZ, RZ, R5 ;  /* 0x000000ffff037224 */ /* 0x000fcc00078e0005 */
[----:B------:R0:W2:Y:S01]  /*02f0*/  LDG.E.CONSTANT R3, desc[UR6][R2.64] ;  /* 0x0000000602037981 */ /* 0x0000a2000c1e9900 */
[----:B------:R-:W-:Y:S02]  /*0300*/  VIADD R4, R4, 0x1 ;  /* 0x0000000104047836 */ /* 0x000fe40000000000 */
[----:B------:R-:W-:-:S03]  /*0310*/  VIADD R11, R11, 0x100 ;  /* 0x000001000b0b7836 */ /* 0x000fc60000000000 */
[----:B------:R-:W-:Y:S02]  /*0320*/  ISETP.NE.AND P0, PT, R4, RZ, PT ;  /* 0x000000ff0400720c */ /* 0x000fe40003f05270 */
[----:B0-----:R-:W-:-:S05]  /*0330*/  IADD3 R2, P2, PT, R2, 0x400, RZ ;  /* 0x0000040002027810 */ /* 0x001fca0007f5e0ff */
[----:B------:R-:W-:Y:S01]  /*0340*/  IMAD.X R5, RZ, RZ, R5, P2 ;  /* 0x000000ffff057224 */ /* 0x000fe200010e0605 */
[----:B--2--5:R-:W-:-:S05]  /*0350*/  VIMNMX R0, PT, PT, R3, R0, PT ;  /* 0x0000000003007248 */ /* 0x024fca0003fe0100 */
[----:B------:R-:W-:Y:S05]  /*0360*/  @P0 BRA `(.L_x_10) ;  /* 0xfffffffc00dc0947 */ /* 0x000fea000383ffff */
.L_x_9:
[----:B------:R-:W-:Y:S05]  /*0370*/  BSYNC.RECONVERGENT B2 ;  /* 0x0000000000027941 */ /* 0x000fea0003800200 */
.L_x_8:
[----:B------:R-:W-:Y:S05]  /*0380*/  @!P1 BRA `(.L_x_7) ;  /* 0x0000000400309947 */ /* 0x000fea0003800000 */
[----:B------:R-:W-:Y:S01]  /*0390*/  IMAD.IADD R2, R20, 0x1, -R11 ;  /* 0x0000000114027824 */ /* 0x000fe200078e0a0b */
[----:B------:R-:W-:Y:S01]  /*03a0*/  BSSY.RECONVERGENT B2, `(.L_x_11) ;  /* 0x0000029000027945 */ /* 0x000fe20003800200 */
[----:B------:R-:W-:-:S03]  /*03b0*/  PLOP3.LUT P0, PT, PT, PT, PT, 0x80, 0x8 ;  /* 0x000000000008781c */ /* 0x000fc60003f0f070 */
[----:B------:R-:W-:-:S13]  /*03c0*/  ISETP.GT.AND P1, PT, R2, 0xc00, PT ;  /* 0x00000c000200780c */ /* 0x000fda0003f24270 */
[----:B------:R-:W-:Y:S05]  /*03d0*/  @!P1 BRA `(.L_x_12) ;  /* 0x0000000000949947 */ /* 0x000fea0003800000 */
[----:B------:R-:W-:Y:S01]  /*03e0*/  PLOP3.LUT P0, PT, PT, PT, PT, 0x8, 0x80 ;  /* 0x000000000080781c */ /* 0x000fe20003f0e170 */
[----:B------:R-:W-:-:S12]  /*03f0*/  VIADD R8, R20, 0xfffff400 ;  /* 0xfffff40014087836 */ /* 0x000fd80000000000 */
.L_x_13:
[----:B------:R-:W0:Y:S01]  /*0400*/  LDC.64 R4, c[0x0][0x380] ;  /* 0x0000e000ff047b82 */ /* 0x000e220000000a00 */
[C---:B------:R-:W-:Y:S02]  /*0410*/  VIADD R7, R11.reuse, 0x400 ;  /* 0x000004000b077836 */ /* 0x040fe40000000000 */
[C---:B------:R-:W-:Y:S02]  /*0420*/  VIADD R3, R11.reuse, 0x800 ;  /* 0x000008000b037836 */ /* 0x040fe40000000000 */
[----:B0-----:R-:W-:-:S05]  /*0430*/  IMAD.WIDE R22, R11, 0x4, R4 ;  /* 0x000000040b167825 */ /* 0x001fca00078e0204 */
[----:B------:R-:W2:Y:S01]  /*0440*/  LDG.E.CONSTANT R10, desc[UR6][R22.64] ;  /* 0x00000006160a7981 */ /* 0x000ea2000c1e9900 */
[----:B------:R-:W-:-:S03]  /*0450*/  IMAD.WIDE R6, R7, 0x4, R4 ;  /* 0x0000000407067825 */ /* 0x000fc600078e0204 */
[----:B------:R-:W2:Y:S04]  /*0460*/  LDG.E.CONSTANT R13, desc[UR6][R22.64+0x400] ;  /* 0x00040006160d7981 */ /* 0x000ea8000c1e9900 */
[----:B------:R-:W3:Y:S04]  /*0470*/  LDG.E.CONSTANT R12, desc[UR6][R22.64+0x800] ;  /* 0x00080006160c7981 */ /* 0x000ee8000c1e9900 */
[----:B------:R-:W3:Y:S01]  /*0480*/  LDG.E.CONSTANT R19, desc[UR6][R22.64+0xc00] ;  /* 0x000c000616137981 */ /* 0x000ee2000c1e9900 */
[----:B------:R-:W-:-:S03]  /*0490*/  IMAD.WIDE R2, R3, 0x4, R4 ;  /* 0x0000000403027825 */ /* 0x000fc600078e0204 */
[----:B------:R-:W4:Y:S04]  /*04a0*/  LDG.E.CONSTANT R15, desc[UR6][R6.64] ;  /* 0x00000006060f7981 */ /* 0x000f28000c1e9900 */
[----:B------:R-:W4:Y:S01]  /*04b0*/  LDG.E.CONSTANT R16, desc[UR6][R6.64+0x400] ;  /* 0x0004000606107981 */ /* 0x000f22000c1e9900 */
[----:B------:R-:W-:-:S03]  /*04c0*/  VIADD R25, R11, 0xc00 ;  /* 0x00000c000b197836 */ /* 0x000fc60000000000 */
[----:B------:R-:W4:Y:S04]  /*04d0*/  LDG.E.CONSTANT R14, desc[UR6][R6.64+0x800] ;  /* 0x00080006060e7981 */ /* 0x000f28000c1e9900 */
[----:B------:R-:W4:Y:S01]  /*04e0*/  LDG.E.CONSTANT R21, desc[UR6][R6.64+0xc00] ;  /* 0x000c000606157981 */ /* 0x000f22000c1e9900 */
[----:B------:R-:W-:-:S03]  /*04f0*/  IMAD.WIDE R4, R25, 0x4, R4 ;  /* 0x0000000419047825 */ /* 0x000fc600078e0204 */
[----:B------:R-:W4:Y:S04]  /*0500*/  LDG.E.CONSTANT R17, desc[UR6][R2.64] ;  /* 0x0000000602117981 */ /* 0x000f28000c1e9900 */
[----:B------:R-:W4:Y:S04]  /*0510*/  LDG.E.CONSTANT R18, desc[UR6][R2.64+0x400] ;  /* 0x0004000602127981 */ /* 0x000f28000c1e9900 */
[----:B------:R-:W4:Y:S04]  /*0520*/  LDG.E.CONSTANT R23, desc[UR6][R2.64+0x800] ;  /* 0x0008000602177981 */ /* 0x000f28000c1e9900 */
[----:B------:R-:W4:Y:S04]  /*0530*/  LDG.E.CONSTANT R24, desc[UR6][R2.64+0xc00] ;  /* 0x000c000602187981 */ /* 0x000f28000c1e9900 */
[----:B------:R-:W4:Y:S04]  /*0540*/  LDG.E.CONSTANT R25, desc[UR6][R4.64] ;  /* 0x0000000604197981 */ /* 0x000f28000c1e9900 */
[----:B------:R-:W4:Y:S04]  /*0550*/  LDG.E.CONSTANT R26, desc[UR6][R4.64+0x400] ;  /* 0x00040006041a7981 */ /* 0x000f28000c1e9900 */
[----:B------:R-:W4:Y:S04]  /*0560*/  LDG.E.CONSTANT R22, desc[UR6][R4.64+0x800] ;  /* 0x0008000604167981 */ /* 0x000f28000c1e9900 */
[----:B------:R-:W4:Y:S01]  /*0570*/  LDG.E.CONSTANT R27, desc[UR6][R4.64+0xc00] ;  /* 0x000c0006041b7981 */ /* 0x000f22000c1e9900 */
[----:B------:R-:W-:-:S05]  /*0580*/  VIADD R11, R11, 0x1000 ;  /* 0x000010000b0b7836 */ /* 0x000fca0000000000 */
[----:B------:R-:W-:Y:S02]  /*0590*/  ISETP.GE.AND P1, PT, R11, R8, PT ;  /* 0x000000080b00720c */ /* 0x000fe40003f26270 */
[----:B--2--5:R-:W-:-:S04]  /*05a0*/  VIMNMX3 R10, R10, R0, R13, PT ;  /* 0x000000000a0a720f */ /* 0x024fc8000380010d */
[----:B---3--:R-:W-:-:S04]  /*05b0*/  VIMNMX3 R10, R12, R10, R19, PT ;  /* 0x0000000a0c0a720f */ /* 0x008fc80003800113 */
[----:B----4-:R-:W-:-:S04]  /*05c0*/  VIMNMX3 R10, R15, R10, R16, PT ;  /* 0x0000000a0f0a720f */ /* 0x010fc80003800110 */
[----:B------:R-:W-:-:S04]  /*05d0*/  VIMNMX3 R10, R14, R10, R21, PT ;  /* 0x0000000a0e0a720f */ /* 0x000fc80003800115 */
[----:B------:R-:W-:-:S04]  /*05e0*/  VIMNMX3 R10, R17, R10, R18, PT ;  /* 0x0000000a110a720f */ /* 0x000fc80003800112 */
[----:B------:R-:W-:-:S04]  /*05f0*/  VIMNMX3 R10, R23, R10, R24, PT ;  /* 0x0000000a170a720f */ /* 0x000fc80003800118 */
[----:B------:R-:W-:-:S04]  /*0600*/  VIMNMX3 R25, R25, R10, R26, PT ;  /* 0x0000000a1919720f */ /* 0x000fc8000380011a */
[----:B------:R-:W-:Y:S01]  /*0610*/  VIMNMX3 R0, R22, R25, R27, PT ;  /* 0x000000191600720f */ /* 0x000fe2000380011b */
[----:B------:R-:W-:Y:S06]  /*0620*/  @!P1 BRA `(.L_x_13) ;  /* 0xfffffffc00749947 */ /* 0x000fec000383ffff */
.L_x_12:
[----:B------:R-:W-:Y:S05]  /*0630*/  BSYNC.RECONVERGENT B2 ;  /* 0x0000000000027941 */ /* 0x000fea0003800200 */
.L_x_11:
[----:B------:R-:W-:Y:S01]  /*0640*/  IMAD.IADD R2, R20, 0x1, -R11 ;  /* 0x0000000114027824 */ /* 0x000fe200078e0a0b */
[----:B------:R-:W-:Y:S04]  /*0650*/  BSSY.RECONVERGENT B2, `(.L_x_14) ;  /* 0x0000015000027945 */ /* 0x000fe80003800200 */
[----:B------:R-:W-:-:S13]  /*0660*/  ISETP.GT.AND P1, PT, R2, 0x400, PT ;  /* 0x000004000200780c */ /* 0x000fda0003f24270 */
[----:B------:R-:W-:Y:S05]  /*0670*/  @!P1 BRA `(.L_x_15) ;  /* 0x0000000000489947 */ /* 0x000fea0003800000 */
[----:B------:R-:W0:Y:S01]  /*0680*/  LDC.64 R4, c[0x0][0x380] ;  /* 0x0000e000ff047b82 */ /* 0x000e220000000a00 */
[C---:B------:R-:W-:Y:S02]  /*0690*/  VIADD R13, R11.reuse, 0x400 ;  /* 0x000004000b0d7836 */ /* 0x040fe40000000000 */
[----:B0-----:R-:W-:-:S05]  /*06a0*/  IMAD.WIDE R2, R11, 0x4, R4 ;  /* 0x000000040b027825 */ /* 0x001fca00078e0204 */
[----:B------:R-:W2:Y:S01]  /*06b0*/  LDG.E.CONSTANT R7, desc[UR6][R2.64] ;  /* 0x0000000602077981 */ /* 0x000ea2000c1e9900 */
[----:B------:R-:W-:-:S03]  /*06c0*/  IMAD.WIDE R4, R13, 0x4, R4 ;  /* 0x000000040d047825 */ /* 0x000fc600078e0204 */
[----:B------:R-:W2:Y:S04]  /*06d0*/  LDG.E.CONSTANT R6, desc[UR6][R2.64+0x400] ;  /* 0x0004000602067981 */ /* 0x000ea8000c1e9900 */
[----:B------:R-:W3:Y:S04]  /*06e0*/  LDG.E.CONSTANT R13, desc[UR6][R2.64+0x800] ;  /* 0x00080006020d7981 */ /* 0x000ee8000c1e9900 */
[----:B------:R-:W3:Y:S04]  /*06f0*/  LDG.E.CONSTANT R8, desc[UR6][R2.64+0xc00] ;  /* 0x000c000602087981 */ /* 0x000ee8000c1e9900 */
[----:B------:R-:W4:Y:S04]  /*0700*/  LDG.E.CONSTANT R15, desc[UR6][R4.64] ;  /* 0x00000006040f7981 */ /* 0x000f28000c1e9900 */
[----:B------:R-:W4:Y:S04]  /*0710*/  LDG.E.CONSTANT R10, desc[UR6][R4.64+0x400] ;  /* 0x00040006040a7981 */ /* 0x000f28000c1e9900 */
[----:B------:R-:W4:Y:S04]  /*0720*/  LDG.E.CONSTANT R17, desc[UR6][R4.64+0x800] ;  /* 0x0008000604117981 */ /* 0x000f28000c1e9900 */
[----:B------:R-:W4:Y:S01]  /*0730*/  LDG.E.CONSTANT R12, desc[UR6][R4.64+0xc00] ;  /* 0x000c0006040c7981 */ /* 0x000f22000c1e9900 */
[----:B------:R-:W-:Y:S01]  /*0740*/  PLOP3.LUT P0, PT, PT, PT, PT, 0x8, 0x80 ;  /* 0x000000000080781c */ /* 0x000fe20003f0e170 */
[----:B------:R-:W-:Y:S01]  /*0750*/  VIADD R11, R11, 0x800 ;  /* 0x000008000b0b7836 */ /* 0x000fe20000000000 */
[----:B--2--5:R-:W-:-:S04]  /*0760*/  VIMNMX3 R6, R7, R0, R6, PT ;  /* 0x000000000706720f */ /* 0x024fc80003800106 */
[----:B---3--:R-:W-:-:S04]  /*0770*/  VIMNMX3 R6, R13, R6, R8, PT ;  /* 0x000000060d06720f */ /* 0x008fc80003800108 */
[----:B----4-:R-:W-:-:S04]  /*0780*/  VIMNMX3 R6, R15, R6, R10, PT ;  /* 0x000000060f06720f */ /* 0x010fc8000380010a */
[----:B------:R-:W-:-:S07]  /*0790*/  VIMNMX3 R0, R17, R6, R12, PT ;  /* 0x000000061100720f */ /* 0x000fce000380010c */
.L_x_15:
[----:B------:R-:W-:Y:S05]  /*07a0*/  BSYNC.RECONVERGENT B2 ;  /* 0x0000000000027941 */ /* 0x000fea0003800200 */
.L_x_14:
[----:B------:R-:W-:-:S13]  /*07b0*/  ISETP.LT.OR P0, PT, R11, R20, P0 ;  /* 0x000000140b00720c */ /* 0x000fda0000701670 */
[----:B------:R-:W-:Y:S05]  /*07c0*/  @!P0 BRA `(.L_x_7) ;  /* 0x0000000000208947 */ /* 0x000fea0003800000 */
[----:B------:R-:W0:Y:S02]  /*07d0*/  LDC.64 R2, c[0x0][0x380] ;  /* 0x0000e000ff027b82 */ /* 0x000e240000000a00 */
[----:B0-----:R-:W-:-:S05]  /*07e0*/  IMAD.WIDE R2, R11, 0x4, R2 ;  /* 0x000000040b027825 */ /* 0x001fca00078e0202 */
[----:B------:R-:W2:Y:S04]  /*07f0*/  LDG.E.CONSTANT R5, desc[UR6][R2.64] ;  /* 0x0000000602057981 */ /* 0x000ea8000c1e9900 */
[----:B------:R-:W2:Y:S04]  /*0800*/  LDG.E.CONSTANT R4, desc[UR6][R2.64+0x400] ;  /* 0x0004000602047981 */ /* 0x000ea8000c1e9900 */
[----:B------:R-:W3:Y:S04]  /*0810*/  LDG.E.CONSTANT R7, desc[UR6][R2.64+0x800] ;  /* 0x0008000602077981 */ /* 0x000ee8000c1e9900 */
[----:B------:R-:W3:Y:S01]  /*0820*/  LDG.E.CONSTANT R6, desc[UR6][R2.64+0xc00] ;  /* 0x000c000602067981 */ /* 0x000ee2000c1e9900 */
[----:B--2--5:R-:W-:-:S04]  /*0830*/  VIMNMX3 R0, R5, R0, R4, PT ;  /* 0x000000000500720f */ /* 0x024fc80003800104 */
[----:B---3--:R-:W-:-:S07]  /*0840*/  VIMNMX3 R0, R7, R0, R6, PT ;  /* 0x000000000700720f */ /* 0x008fce0003800106 */
.L_x_7:
[----:B------:R-:W-:Y:S05]  /*0850*/  BSYNC.RECONVERGENT B1 ;  /* 0x0000000000017941 */ /* 0x000fea0003800200 */
.L_x_6:
[----:B------:R-:W-:Y:S01]  /*0860*/  ISETP.GE.AND P0, PT, R20, 0x100, PT ;  /* 0x000001001400780c */ /* 0x000fe20003f06270 */
[----:B-----5:R-:W-:-:S12]  /*0870*/  IMAD.MOV.U32 R7, RZ, RZ, R0 ;  /* 0x000000ffff077224 */ /* 0x020fd800078e0000 */
[----:B------:R-:W-:Y:S05]  /*0880*/  @!P0 BRA `(.L_x_16) ;  /* 0x0000000000a08947 */ /* 0x000fea0003800000 */
[----:B------:R-:W1:Y:S01]  /*0890*/  S2R R6, SR_LANEID ;  /* 0x0000000000067919 */ /* 0x000e620000000000 */
[----:B------:R-:W2:Y:S02]  /*08a0*/  SHFL.DOWN PT, R0, R7, 0x1, 0x1f ;  /* 0x08201f0007007f89 */ /* 0x000ea400000e0000 */
[----:B--2---:R-:W-:Y:S02]  /*08b0*/  VIMNMX R0, PT, PT, R0, R7, PT ;  /* 0x0000000700007248 */ /* 0x004fe40003fe0100 */
[C---:B-1----:R-:W-:Y:S02]  /*08c0*/  ISETP.GT.AND P0, PT, R6.reuse, 0x1e, PT ;  /* 0x0000001e0600780c */ /* 0x042fe40003f04270 */
[C---:B------:R-:W-:Y:S02]  /*08d0*/  ISETP.NE.AND P1, PT, R6.reuse, RZ, PT ;  /* 0x000000ff0600720c */ /* 0x040fe40003f25270 */
[----:B------:R-:W-:Y:S02]  /*08e0*/  SEL R0, R7, R0, P0 ;  /* 0x0000000007007207 */ /* 0x000fe40000000000 */
[----:B------:R-:W-:-:S03]  /*08f0*/  ISETP.GT.AND P0, PT, R6, 0x1d, PT ;  /* 0x0000001d0600780c */ /* 0x000fc60003f04270 */
[----:B0-----:R-:W0:Y:S06]  /*0900*/  SHFL.DOWN PT, R3, R0, 0x2, 0x1f ;  /* 0x08401f0000037f89 */ /* 0x001e2c00000e0000 */
[----:B------:R-:W1:Y:S01]  /*0910*/  @!P1 S2R R5, SR_CgaCtaId ;  /* 0x0000000000059919 */ /* 0x000e620000008800 */
[----:B------:R-:W-:Y:S02]  /*0920*/  @!P1 MOV R4, 0x400 ;  /* 0x0000040000049802 */ /* 0x000fe40000000f00 */
[----:B------:R-:W-:-:S04]  /*0930*/  @!P1 SHF.R.U32.HI R2, RZ, 0x3, R9 ;  /* 0x00000003ff029819 */ /* 0x000fc80000011609 */
[----:B------:R-:W-:Y:S02]  /*0940*/  @!P1 LOP3.LUT R2, R2, 0x7c, RZ, 0xc0, !PT ;  /* 0x0000007c02029812 */ /* 0x000fe400078ec0ff */
[----:B0-----:R-:W-:Y:S02]  /*0950*/  @!P0 VIMNMX R0, PT, PT, R0, R3, PT ;  /* 0x0000000300008248 */ /* 0x001fe40003fe0100 */
[----:B------:R-:W-:-:S03]  /*0960*/  ISETP.GT.AND P0, PT, R6, 0x1b, PT ;  /* 0x0000001b0600780c */ /* 0x000fc60003f04270 */
[----:B------:R-:W0:Y:S01]  /*0970*/  SHFL.DOWN PT, R3, R0, 0x4, 0x1f ;  /* 0x08801f0000037f89 */ /* 0x000e2200000e0000 */
[----:B-1----:R-:W-:-:S05]  /*0980*/  @!P1 LEA R5, R5, R4, 0x18 ;  /* 0x0000000405059211 */ /* 0x002fca00078ec0ff */
[----:B------:R-:W-:-:S04]  /*0990*/  @!P1 IMAD.IADD R2, R2, 0x1, R5 ;  /* 0x0000000102029824 */ /* 0x000fc800078e0205 */
[----:B0-----:R-:W-:Y:S02]  /*09a0*/  @!P0 VIMNMX R0, PT, PT, R0, R3, PT ;  /* 0x0000000300008248 */ /* 0x001fe40003fe0100 */
[----:B------:R-:W-:-:S03]  /*09b0*/  ISETP.GT.AND P0, PT, R6, 0x17, PT ;  /* 0x000000170600780c */ /* 0x000fc60003f04270 */
[----:B------:R-:W0:Y:S10]  /*09c0*/  SHFL.DOWN PT, R3, R0, 0x8, 0x1f ;  /* 0x09001f0000037f89 */ /* 0x000e3400000e0000 */
[----:B0-----:R-:W-:-:S02]  /*09d0*/  @!P0 VIMNMX R0, PT, PT, R0, R3, PT ;  /* 0x0000000300008248 */ /* 0x001fc40003fe0100 */
[----:B------:R-:W-:-:S03]  /*09e0*/  ISETP.NE.AND P0, PT, R9, RZ, PT ;  /* 0x000000ff0900720c */ /* 0x000fc60003f05270 */
[----:B------:R-:W0:Y:S02]  /*09f0*/  SHFL.DOWN PT, R3, R0, 0x10, 0x1f ;  /* 0x0a001f0000037f89 */ /* 0x000e2400000e0000 */
[----:B0-----:R-:W-:-:S05]  /*0a00*/  VIMNMX R5, PT, PT, R0, R3, PT ;  /* 0x0000000300057248 */ /* 0x001fca0003fe0100 */
[----:B------:R0:W-:Y:S01]  /*0a10*/  @!P1 STS [R2+0x8], R5 ;  /* 0x0000080502009388 */ /* 0x0001e20000000800 */
[----:B------:R-:W-:Y:S01]  /*0a20*/  BAR.SYNC.DEFER_BLOCKING 0x0 ;  /* 0x0000000000007b1d */ /* 0x000fe20000010000 */
[----:B------:R-:W-:-:S04]  /*0a30*/  ISETP.GT.AND P1, PT, R6, 0xf, PT ;  /* 0x0000000f0600780c */ /* 0x000fc80003f24270 */
[----:B------:R-:W-:Y:S01]  /*0a40*/  SEL R3, R0, R5, P1 ;  /* 0x0000000500037207 */ /* 0x000fe20000800000 */
[----:B------:R-:W-:Y:S08]  /*0a50*/  @P0 BRA `(.L_x_17) ;  /* 0x0000002c00480947 */ /* 0x000ff00003800000 */
[----:B------:R-:W1:Y:S01]  /*0a60*/  S2UR UR5, SR_CgaCtaId ;  /* 0x00000000000579c3 */ /* 0x000e620000008800 */
[----:B------:R-:W-:Y:S02]  /*0a70*/  UMOV UR4, 0x400 ;  /* 0x0000040000047882 */ /* 0x000fe40000000000 */
[----:B-1----:R-:W-:-:S09]  /*0a80*/  ULEA UR4, UR5, UR4, 0x18 ;  /* 0x0000000405047291 */ /* 0x002fd2000f8ec0ff */
[----:B------:R-:W-:Y:S04]  /*0a90*/  LDS R0, [UR4+0xc] ;  /* 0x00000c04ff007984 */ /* 0x000fe80008000800 */
[----:B0-----:R-:W0:Y:S04]  /*0aa0*/  LDS.128 R4, [UR4+0x10] ;  /* 0x00001004ff047984 */ /* 0x001e280008000c00 */
[----:B------:R-:W1:Y:S01]  /*0ab0*/  LDS.64 R8, [UR4+0x20] ;  /* 0x00002004ff087984 */ /* 0x000e620008000a00 */
[----:B0-----:R-:W-:-:S04]  /*0ac0*/  VIMNMX3 R0, R0, R3, R4, PT ;  /* 0x000000030000720f */ /* 0x001fc80003800104 */
[----:B------:R-:W-:-:S04]  /*0ad0*/  VIMNMX3 R0, R5, R0, R6, PT ;  /* 0x000000000500720f */ /* 0x000fc80003800106 */
[----:B-1----:R-:W-:-:S04]  /*0ae0*/  VIMNMX3 R0, R7, R0, R8, PT ;  /* 0x000000000700720f */ /* 0x002fc80003800108 */
[----:B------:R-:W-:Y:S01]  /*0af0*/  VIMNMX R3, PT, PT, R0, R9, PT ;  /* 0x0000000900037248 */ /* 0x000fe20003fe0100 */
[----:B------:R-:W-:Y:S06]  /*0b00*/  BRA `(.L_x_17) ;  /* 0x0000002c001c7947 */ /* 0x000fec0003800000 */
.L_x_16:
[----:B------:R-:W1:Y:S01]  /*0b10*/  S2R R4, SR_LANEID ;  /* 0x0000000000047919 */ /* 0x000e620000000000 */
[----:B------:R-:W-:-:S04]  /*0b20*/  LOP3.LUT R0, R9, 0x3e0, RZ, 0xc0, !PT ;  /* 0x000003e009007812 */ /* 0x000fc800078ec0ff */
[----:B------:R-:W-:Y:S01]  /*0b30*/  LOP3.LUT R5, RZ, R0, RZ, 0x33, !PT ;  /* 0x00000000ff057212 */ /* 0x000fe200078e33ff */
[----:B0-----:R-:W-:-:S04]  /*0b40*/  VIADD R3, R0, 0x20 ;  /* 0x0000002000037836 */ /* 0x001fc80000000000 */
[----:B------:R-:W-:Y:S01]  /*0b50*/  IMAD.IADD R5, R5, 0x1, R20 ;  /* 0x0000000105057824 */ /* 0x000fe200078e0214 */
[----:B------:R-:W-:-:S04]  /*0b60*/  ISETP.GT.AND P0, PT, R3, R20, PT ;  /* 0x000000140300720c */ /* 0x000fc80003f04270 */
[----:B------:R-:W-:-:S05]  /*0b70*/  SEL R5, R5, 0x1f, P0 ;  /* 0x0000001f05057807 */ /* 0x000fca0000000000 */
[----:B------:R-:W0:Y:S01]  /*0b80*/  SHFL.DOWN PT, R0, R7, 0x1, R5 ;  /* 0x0820000007007989 */ /* 0x000e2200000e0005 */
[C---:B-1----:R-:W-:Y:S01]  /*0b90*/  ISETP.GE.AND P0, PT, R4.reuse, R5, PT ;  /* 0x000000050400720c */ /* 0x042fe20003f06270 */
[C---:B------:R-:W-:Y:S01]  /*0ba0*/  VIADD R2, R4.reuse, 0x2 ;  /* 0x0000000204027836 */ /* 0x040fe20000000000 */
[----:B------:R-:W-:-:S11]  /*0bb0*/  ISETP.NE.AND P1, PT, R4, RZ, PT ;  /* 0x000000ff0400720c */ /* 0x000fd60003f25270 */
[----:B0-----:R-:W-:Y:S02]  /*0bc0*/  @!P0 VIMNMX R7, PT, PT, R0, R7, PT ;  /* 0x0000000700078248 */ /* 0x001fe40003fe0100 */
[----:B------:R-:W-:Y:S01]  /*0bd0*/  ISETP.GT.AND P0, PT, R2, R5, PT ;  /* 0x000000050200720c */ /* 0x000fe20003f04270 */
[----:B------:R-:W-:Y:S01]  /*0be0*/  VIADD R2, R4, 0x4 ;  /* 0x0000000404027836 */ /* 0x000fe20000000000 */
[----:B------:R-:W0:Y:S01]  /*0bf0*/  @!P1 S2R R6, SR_CgaCtaId ;  /* 0x0000000000069919 */ /* 0x000e220000008800 */
[----:B------:R-:W-:Y:S01]  /*0c00*/  @!P1 MOV R3, 0x400 ;  /* 0x0000040000039802 */ /* 0x000fe20000000f00 */
[----:B------:R-:W1:Y:S09]  /*0c10*/  SHFL.DOWN PT, R0, R7, 0x2, R5 ;  /* 0x0840000007007989 */ /* 0x000e7200000e0005 */
[----:B-1----:R-:W-:-:S02]  /*0c20*/  @!P0 VIMNMX R7, PT, PT, R7, R0, PT ;  /* 0x0000000007078248 */ /* 0x002fc40003fe0100 */
[----:B------:R-:W-:Y:S01]  /*0c30*/  ISETP.GT.AND P0, PT, R2, R5, PT ;  /* 0x000000050200720c */ /* 0x000fe20003f04270 */
[----:B------:R-:W-:Y:S01]  /*0c40*/  VIADD R2, R4, 0x8 ;  /* 0x0000000804027836 */ /* 0x000fe20000000000 */
[----:B0-----:R-:W-:Y:S01]  /*0c50*/  @!P1 LEA R3, R6, R3, 0x18 ;  /* 0x0000000306039211 */ /* 0x001fe200078ec0ff */
[----:B------:R-:W0:Y:S10]  /*0c60*/  SHFL.DOWN PT, R0, R7, 0x4, R5 ;  /* 0x0880000007007989 */ /* 0x000e3400000e0005 */
[----:B0-----:R-:W-:-:S02]  /*0c70*/  @!P0 VIMNMX R7, PT, PT, R7, R0, PT ;  /* 0x0000000007078248 */ /* 0x001fc40003fe0100 */
[----:B------:R-:W-:Y:S01]  /*0c80*/  ISETP.GT.AND P0, PT, R2, R5, PT ;  /* 0x000000050200720c */ /* 0x000fe20003f04270 */
[----:B------:R-:W-:Y:S02]  /*0c90*/  VIADD R2, R4, 0x10 ;  /* 0x0000001004027836 */ /* 0x000fe40000000000 */
[----:B------:R-:W0:Y:S10]  /*0ca0*/  SHFL.DOWN PT, R0, R7, 0x8, R5 ;  /* 0x0900000007007989 */ /* 0x000e3400000e0005 */
[----:B0-----:R-:W-:-:S02]  /*0cb0*/  @!P0 VIMNMX R7, PT, PT, R7, R0, PT ;  /* 0x0000000007078248 */ /* 0x001fc40003fe0100 */
[----:B------:R-:W-:Y:S02]  /*0cc0*/  ISETP.GT.AND P0, PT, R2, R5, PT ;  /* 0x000000050200720c */ /* 0x000fe40003f04270 */
[----:B------:R-:W-:Y:S01]  /*0cd0*/  @!P1 SHF.R.U32.HI R2, RZ, 0x3, R9 ;  /* 0x00000003ff029819 */ /* 0x000fe20000011609 */
[----:B------:R-:W0:Y:S03]  /*0ce0*/  SHFL.DOWN PT, R0, R7, 0x10, R5 ;  /* 0x0a00000007007989 */ /* 0x000e2600000e0005 */
[----:B------:R-:W-:-:S05]  /*0cf0*/  @!P1 LOP3.LUT R2, R2, 0x7c, RZ, 0xc0, !PT ;  /* 0x0000007c02029812 */ /* 0x000fca00078ec0ff */
[----:B------:R-:W-:Y:S02]  /*0d00*/  @!P1 IMAD.IADD R2, R2, 0x1, R3 ;  /* 0x0000000102029824 */ /* 0x000fe400078e0203 */
[----:B0-----:R-:W-:Y:S02]  /*0d10*/  @!P0 VIMNMX R7, PT, PT, R7, R0, PT ;  /* 0x0000000007078248 */ /* 0x001fe40003fe0100 */
[----:B------:R-:W-:-:S03]  /*0d20*/  ISETP.NE.AND P0, PT, R9, RZ, PT ;  /* 0x000000ff0900720c */ /* 0x000fc60003f05270 */
[----:B------:R-:W-:-:S05]  /*0d30*/  IMAD.MOV.U32 R3, RZ, RZ, R7 ;  /* 0x000000ffff037224 */ /* 0x000fca00078e0007 */
[----:B------:R4:W-:Y:S01]  /*0d40*/  @!P1 STS [R2+0x8], R3 ;  /* 0x0000080302009388 */ /* 0x0009e20000000800 */
[----:B------:R-:W-:Y:S06]  /*0d50*/  BAR.SYNC.DEFER_BLOCKING 0x0 ;  /* 0x0000000000007b1d */ /* 0x000fec0000010000 */
[----:B------:R-:W-:Y:S05]  /*0d60*/  @P0 BRA `(.L_x_17) ;  /* 0x0000002800840947 */ /* 0x000fea0003800000 */
[----:B------:R-:W0:Y:S01]  /*0d70*/  S2UR UR5, SR_CgaCtaId ;  /* 0x00000000000579c3 */ /* 0x000e220000008800 */
[----:B------:R-:W-:Y:S01]  /*0d80*/  UMOV UR4, 0x400 ;  /* 0x0000040000047882 */ /* 0x000fe20000000000 */
[C---:B------:R-:W-:Y:S02]  /*0d90*/  ISETP.GT.AND P2, PT, R20.reuse, 0x20, PT ;  /* 0x000000201400780c */ /* 0x040fe40003f44270 */
[C---:B------:R-:W-:Y:S02]  /*0da0*/  ISETP.GT.AND P4, PT, R20.reuse, 0x40, PT ;  /* 0x000000401400780c */ /* 0x040fe40003f84270 */
[C---:B------:R-:W-:Y:S02]  /*0db0*/  ISETP.GT.AND P3, PT, R20.reuse, 0x60, PT ;  /* 0x000000601400780c */ /* 0x040fe40003f64270 */
[----:B------:R-:W-:Y:S01]  /*0dc0*/  ISETP.GT.AND P1, PT, R20, 0x80, PT ;  /* 0x000000801400780c */ /* 0x000fe20003f24270 */
[----:B0-----:R-:W-:-:S09]  /*0dd0*/  ULEA UR4, UR5, UR4, 0x18 ;  /* 0x0000000405047291 */ /* 0x001fd2000f8ec0ff */
[----:B------:R-:W4:Y:S04]  /*0de0*/  LDS R0, [UR4+0xc] ;  /* 0x00000c04ff007984 */ /* 0x000f280008000800 */
[----:B------:R-:W0:Y:S04]  /*0df0*/  LDS.128 R4, [UR4+0x10] ;  /* 0x00001004ff047984 */ /* 0x000e280008000c00 */
[----:B------:R-:W1:Y:S01]  /*0e00*/  LDS.64 R8, [UR4+0x20] ;  /* 0x00002004ff087984 */ /* 0x000e620008000a00 */
[----:B----4-:R-:W-:Y:S02]  /*0e10*/  @P2 VIMNMX R3, PT, PT, R3, R0, PT ;  /* 0x0000000003032248 */ /* 0x010fe40003fe0100 */
[----:B------:R-:W-:-:S02]  /*0e20*/  ISETP.GT.AND P2, PT, R20, 0xa0, PT ;  /* 0x000000a01400780c */ /* 0x000fc40003f44270 */
[----:B0-----:R-:W-:Y:S02]  /*0e30*/  @P4 VIMNMX R3, PT, PT, R3, R4, PT ;  /* 0x0000000403034248 */ /* 0x001fe40003fe0100 */
[C---:B------:R-:W-:Y:S02]  /*0e40*/  ISETP.GT.AND P4, PT, R20.reuse, 0xc0, PT ;  /* 0x000000c01400780c */ /* 0x040fe40003f84270 */
[----:B------:R-:W-:Y:S02]  /*0e50*/  @P3 VIMNMX R3, PT, PT, R3, R5, PT ;  /* 0x0000000503033248 */ /* 0x000fe40003fe0100 */
[----:B------:R-:W-:Y:S02]  /*0e60*/  ISETP.GT.AND P3, PT, R20, 0xe0, PT ;  /* 0x000000e01400780c */ /* 0x000fe40003f64270 */
[----:B------:R-:W-:-:S04]  /*0e70*/  @P1 VIMNMX R3, PT, PT, R3, R6, PT ;  /* 0x0000000603031248 */ /* 0x000fc80003fe0100 */
[----:B------:R-:W-:-:S04]  /*0e80*/  @P2 VIMNMX R3, PT, PT, R3, R7, PT ;  /* 0x0000000703032248 */ /* 0x000fc80003fe0100 */
[----:B-1----:R-:W-:-:S04]  /*0e90*/  @P4 VIMNMX R3, PT, PT, R3, R8, PT ;  /* 0x0000000803034248 */ /* 0x002fc80003fe0100 */
[----:B------:R-:W-:Y:S01]  /*0ea0*/  @P3 VIMNMX R3, PT, PT, R3, R9, PT ;  /* 0x0000000903033248 */ /* 0x000fe20003fe0100 */
[----:B------:R-:W-:Y:S06]  /*0eb0*/  BRA `(.L_x_17) ;  /* 0x0000002800307947 */ /* 0x000fec0003800000 */
.L_x_3:
[----:B------:R-:W0:Y:S01]  /*0ec0*/  S2R R0, SR_TID.X ;  /* 0x0000000000007919 */ /* 0x000e220000002100 */
[----:B------:R-:W1:Y:S01]  /*0ed0*/  LDC.64 R2, c[0x0][0x380] ;  /* 0x0000e000ff027b82 */ /* 0x000e620000000a00 */
[----:B0-----:R-:W-:-:S04]  /*0ee0*/  IMAD.SHL.U32 R5, R0, 0x4, RZ ;  /* 0x0000000400057824 */ /* 0x001fc800078e00ff */
[----:B-1----:R-:W-:-:S05]  /*0ef0*/  IMAD.WIDE.U32 R2, R5, 0x4, R2 ;  /* 0x0000000405027825 */ /* 0x002fca00078e0002 */
[----:B------:R-:W2:Y:S04]  /*0f00*/  LDG.E.128.CONSTANT R4, desc[UR6][R2.64] ;  /* 0x0000000602047981 */ /* 0x000ea8000c1e9d00 */
[----:B------:R-:W3:Y:S04]  /*0f10*/  LDG.E.128.CONSTANT R8, desc[UR6][R2.64+0x1000] ;  /* 0x0010000602087981 */ /* 0x000ee8000c1e9d00 */
[----:B------:R-:W4:Y:S04]  /*0f20*/  LDG.E.128.CONSTANT R12, desc[UR6][R2.64+0x2000] ;  /* 0x00200006020c7981 */ /* 0x000f28000c1e9d00 */
[----:B------:R-:W5:Y:S01]  /*0f30*/  LDG.E.128.CONSTANT R16, desc[UR6][R2.64+0x3000] ;  /* 0x0030000602107981 */ /* 0x000f62000c1e9d00 */
[----:B------:R-:W-:Y:S01]  /*0f40*/  ISETP.GE.U32.AND P0, PT, R20, 0x2000, PT ;  /* 0x000020001400780c */ /* 0x000fe20003f06070 */
[----:B------:R-:W-:Y:S01]  /*0f50*/  IMAD.MOV.U32 R23, RZ, RZ, 0x1000 ;  /* 0x00001000ff177424 */ /* 0x000fe200078e00ff */
[----:B--2---:R-:W-:-:S04]  /*0f60*/  VIMNMX3 R5, R5, R4, R6, PT ;  /* 0x000000040505720f */ /* 0x004fc80003800106 */
[----:B---3--:R-:W-:-:S04]  /*0f70*/  VIMNMX3 R5, R7, R5, R8, PT ;  /* 0x000000050705720f */ /* 0x008fc80003800108 */
[----:B------:R-:W-:-:S04]  /*0f80*/  VIMNMX3 R5, R9, R5, R10, PT ;  /* 0x000000050905720f */ /* 0x000fc8000380010a */
[----:B----4-:R-:W-:-:S04]  /*0f90*/  VIMNMX3 R5, R11, R5, R12, PT ;  /* 0x000000050b05720f */ /* 0x010fc8000380010c */
[----:B------:R-:W-:-:S04]  /*0fa0*/  VIMNMX3 R5, R13, R5, R14, PT ;  /* 0x000000050d05720f */ /* 0x000fc8000380010e */
[----:B-----5:R-:W-:-:S04]  /*0fb0*/  VIMNMX3 R5, R15, R5, R16, PT ;  /* 0x000000050f05720f */ /* 0x020fc80003800110 */
[----:B------:R-:W-:-:S04]  /*0fc0*/  VIMNMX3 R5, R17, R5, R18, PT ;  /* 0x000000051105720f */ /* 0x000fc80003800112 */
[----:B------:R-:W-:Y:S01]  /*0fd0*/  VIMNMX R21, PT, PT, R19, R5, PT ;  /* 0x0000000513157248 */ /* 0x000fe20003fe0100 */
[----:B------:R-:W-:Y:S06]  /*0fe0*/  @!P0 BRA `(.L_x_18) ;  /* 0x00000000005c8947 */ /* 0x000fec0003800000 */
[----:B------:R-:W0:Y:S01]  /*0ff0*/  LDC R24, c[0x0][0x390] ;  /* 0x0000e400ff187b82 */ /* 0x000e220000000800 */
[----:B------:R-:W-:Y:S02]  /*1000*/  VIADD R22, R20, 0xfffff000 ;  /* 0xfffff00014167836 */ /* 0x000fe40000000000 */
[----:B------:R-:W-:-:S07]  /*1010*/  IMAD.MOV.U32 R23, RZ, RZ, 0x1000 ;  /* 0x00001000ff177424 */ /* 0x000fce00078e00ff */
.L_x_20:
[----:B------:R-:W-:-:S05]  /*1020*/  IMAD.WIDE R26, R23, 0x4, R2 ;  /* 0x00000004171a7825 */ /* 0x000fca00078e0202 */
[----:B------:R-:W2:Y:S04]  /*1030*/  LDG.E.128.CONSTANT R12, desc[UR6][R26.64] ;  /* 0x000000061a0c7981 */ /* 0x000ea8000c1e9d00 */
[----:B------:R-:W3:Y:S04]  /*1040*/  LDG.E.128.CONSTANT R16, desc[UR6][R26.64+0x1000] ;  /* 0x001000061a107981 */ /* 0x000ee8000c1e9d00 */
[----:B------:R-:W4:Y:S04]  /*1050*/  LDG.E.128.CONSTANT R4, desc[UR6][R26.64+0x2000] ;  /* 0x002000061a047981 */ /* 0x000f28000c1e9d00 */
[----:B------:R-:W5:Y:S01]  /*1060*/  LDG.E.128.CONSTANT R8, desc[UR6][R26.64+0x3000] ;  /* 0x003000061a087981 */ /* 0x000f62000c1e9d00 */
[----:B0-----:R-:W-:Y:S01]  /*1070*/  IMAD.MOV.U32 R20, RZ, RZ, R24 ;  /* 0x000000ffff147224 */ /* 0x001fe200078e0018 */
[----:B--2---:R-:W-:-:S04]  /*1080*/  VIMNMX3 R13, R12, R21, R13, PT ;  /* 0x000000150c0d720f */ /* 0x004fc8000380010d */
[----:B------:R-:W-:-:S04]  /*1090*/  VIMNMX3 R13, R14, R13, R15, PT ;  /* 0x0000000d0e0d720f */ /* 0x000fc8000380010f */
[----:B---3--:R-:W-:-:S04]  /*10a0*/  VIMNMX3 R13, R16, R13, R17, PT ;  /* 0x0000000d100d720f */ /* 0x008fc80003800111 */
[----:B------:R-:W-:-:S04]  /*10b0*/  VIMNMX3 R13, R18, R13, R19, PT ;  /* 0x0000000d120d720f */ /* 0x000fc80003800113 */
[----:B----4-:R-:W-:Y:S01]  /*10c0*/  VIMNMX3 R13, R4, R13, R5, PT ;  /* 0x0000000d040d720f */ /* 0x010fe20003800105 */
[----:B------:R-:W-:-:S03]  /*10d0*/  IMAD.IADD R4, R20, 0x1, -R23 ;  /* 0x0000000114047824 */ /* 0x000fc600078e0a17 */
[----:B------:R-:W-:Y:S02]  /*10e0*/  VIMNMX3 R13, R6, R13, R7, PT ;  /* 0x0000000d060d720f */ /* 0x000fe40003800107 */
[----:B------:R-:W-:Y:S02]  /*10f0*/  ISETP.GE.AND P0, PT, R4, 0x1000, PT ;  /* 0x000010000400780c */ /* 0x000fe40003f06270 */
[----:B-----5:R-:W-:-:S04]  /*1100*/  VIMNMX3 R13, R8, R13, R9, PT ;  /* 0x0000000d080d720f */ /* 0x020fc80003800109 */
[----:B------:R-:W-:-:S07]  /*1110*/  VIMNMX3 R21, R10, R13, R11, PT ;  /* 0x0000000d0a15720f */ /* 0x000fce000380010b */
[----:B------:R-:W-:Y:S05]  /*1120*/  @!P0 BRA `(.L_x_19) ;  /* 0x0000000400fc8947 */ /* 0x000fea0003800000 */
[----:B------:R-:W-:-:S05]  /*1130*/  VIADD R23, R23, 0x1000 ;  /* 0x0000100017177836 */ /* 0x000fca0000000000 */
[----:B------:R-:W-:-:S13]  /*1140*/  ISETP.GT.AND P0, PT, R23, R22, PT ;  /* 0x000000161700720c */ /* 0x000fda0003f04270 */
[----:B------:R-:W-:Y:S05]  /*1150*/  @!P0 BRA `(.L_x_20) ;  /* 0xfffffffc00b08947 */ /* 0x000fea000383ffff */
.L_x_18:
[----:B------:R-:W-:-:S13]  /*1160*/  ISETP.GE.AND P0, PT, R23, R20, PT ;  /* 0x000000141700720c */ /* 0x000fda0003f06270 */
[----:B------:R-:W-:Y:S05]  /*1170*/  @P0 BRA `(.L_x_19) ;  /* 0x0000000400e80947 */ /* 0x000fea0003800000 */
[----:B------:R-:W-:Y:S01]  /*1180*/  IMAD.IADD R9, R20, 0x1, -R23 ;  /* 0x0000000114097824 */ /* 0x000fe200078e0a17 */
[----:B------:R-:W-:Y:S04]  /*1190*/  BSSY.RECONVERGENT B1, `(.L_x_19) ;  /* 0x0000078000017945 */ /* 0x000fe80003800200 */
[----:B------:R-:W-:-:S13]  /*11a0*/  ISETP.GE.AND P0, PT, R0, R9, PT ;  /* 0x000000090000720c */ /* 0x000fda0003f06270 */
[----:B------:R-:W-:Y:S05]  /*11b0*/  @P0 BRA `(.L_x_21) ;  /* 0x0000000400d40947 */ /* 0x000fea0003800000 */
[----:B------:R-:W-:Y:S01]  /*11c0*/  LOP3.LUT R2, RZ, R0, RZ, 0x33, !PT ;  /* 0x00000000ff027212 */ /* 0x000fe200078e33ff */
[----:B------:R-:W-:Y:S01]  /*11d0*/  BSSY.RECONVERGENT B2, `(.L_x_22) ;  /* 0x0000015000027945 */ /* 0x000fe20003800200 */
[----:B------:R-:W-:Y:S02]  /*11e0*/  IMAD.MOV.U32 R8, RZ, RZ, R0 ;  /* 0x000000ffff087224 */ /* 0x000fe400078e0000 */
[----:B------:R-:W-:-:S04]  /*11f0*/  IADD3 R2, PT, PT, -R23, R20, R2 ;  /* 0x0000001417027210 */ /* 0x000fc80007ffe102 */
[C---:B------:R-:W-:Y:S02]  /*1200*/  LOP3.LUT R3, R2.reuse, 0x300, RZ, 0xc0, !PT ;  /* 0x0000030002037812 */ /* 0x040fe400078ec0ff */
[----:B------:R-:W-:Y:S02]  /*1210*/  ISETP.GE.U32.AND P1, PT, R2, 0x300, PT ;  /* 0x000003000200780c */ /* 0x000fe40003f26070 */
[----:B------:R-:W-:-:S13]  /*1220*/  ISETP.NE.AND P0, PT, R3, 0x300, PT ;  /* 0x000003000300780c */ /* 0x000fda0003f05270 */
[----:B------:R-:W-:Y:S05]  /*1230*/  @!P0 BRA `(.L_x_23) ;  /* 0x0000000000388947 */ /* 0x000fea0003800000 */
[----:B------:R-:W0:Y:S01]  /*1240*/  LDC.64 R4, c[0x0][0x380] ;  /* 0x0000e000ff047b82 */ /* 0x000e220000000a00 */
[----:B------:R-:W-:Y:S01]  /*1250*/  LEA.HI R2, R2, 0x1, RZ, 0x18 ;  /* 0x0000000102027811 */ /* 0x000fe200078fc0ff */
[----:B------:R-:W-:Y:S02]  /*1260*/  IMAD.IADD R7, R0, 0x1, R23 ;  /* 0x0000000100077824 */ /* 0x000fe400078e0217 */
[----:B------:R-:W-:Y:S01]  /*1270*/  IMAD.MOV.U32 R8, RZ, RZ, R0 ;  /* 0x000000ffff087224 */ /* 0x000fe200078e0000 */
[----:B------:R-:W-:-:S05]  /*1280*/  LOP3.LUT R2, R2, 0x3, RZ, 0xc0, !PT ;  /* 0x0000000302027812 */ /* 0x000fca00078ec0ff */
[----:B------:R-:W-:-:S07]  /*1290*/  IMAD.MOV R6, RZ, RZ, -R2 ;  /* 0x000000ffff067224 */ /* 0x000fce00078e0a02 */
.L_x_24:
[----:B0-----:R-:W-:-:S06]  /*12a0*/  IMAD.WIDE.U32 R2, R7, 0x4, R4 ;  /* 0x0000000407027825 */ /* 0x001fcc00078e0004 */
[----:B------:R-:W2:Y:S01]  /*12b0*/  LDG.E.CONSTANT R2, desc[UR6][R2.64] ;  /* 0x0000000602027981 */ /* 0x000ea2000c1e9900 */
[----:B------:R-:W-:Y:S02]  /*12c0*/  VIADD R6, R6, 0x1 ;  /* 0x0000000106067836 */ /* 0x000fe40000000000 */
[----:B------:R-:W-:Y:S02]  /*12d0*/  VIADD R8, R8, 0x100 ;  /* 0x0000010008087836 */ /* 0x000fe40000000000 */
[----:B------:R-:W-:Y:S01]  /*12e0*/  VIADD R7, R7, 0x100 ;  /* 0x0000010007077836 */ /* 0x000fe20000000000 */
[----:B------:R-:W-:Y:S02]  /*12f0*/  ISETP.NE.AND P0, PT, R6, RZ, PT ;  /* 0x000000ff0600720c */ /* 0x000fe40003f05270 */
[----:B--2---:R-:W-:-:S11]  /*1300*/  VIMNMX R21, PT, PT, R2, R21, PT ;  /* 0x0000001502157248 */ /* 0x004fd60003fe0100 */
[----:B------:R-:W-:Y:S05]  /*1310*/  @P0 BRA `(.L_x_24) ;  /* 0xfffffffc00e00947 */ /* 0x000fea000383ffff */
.L_x_23:
[----:B------:R-:W-:Y:S05]  /*1320*/  BSYNC.RECONVERGENT B2 ;  /* 0x0000000000027941 */ /* 0x000fea0003800200 */
.L_x_22:
[----:B------:R-:W-:Y:S05]  /*1330*/  @!P1 BRA `(.L_x_21) ;  /* 0x0000000400749947 */ /* 0x000fea0003800000 */
[----:B------:R-:W0:Y:S01]  /*1340*/  LDCU.64 UR4, c[0x0][0x380] ;  /* 0x00007000ff0477ac */ /* 0x000e220008000a00 */
[----:B------:R-:W-:Y:S01]  /*1350*/  IMAD.IADD R5, R9, 0x1, -R8 ;  /* 0x0000000109057824 */ /* 0x000fe200078e0a08 */
[C---:B------:R-:W-:Y:S01]  /*1360*/  IADD3 R3, P0, PT, R8.reuse, R23, RZ ;  /* 0x0000001708037210 */ /* 0x040fe20007f1e0ff */
[----:B------:R-:W-:Y:S01]  /*1370*/  BSSY.RECONVERGENT B2, `(.L_x_25) ;  /* 0x0000033000027945 */ /* 0x000fe20003800200 */
[----:B------:R-:W-:Y:S02]  /*1380*/  IMAD.IADD R23, R8, 0x1, R23 ;  /* 0x0000000108177824 */ /* 0x000fe400078e0217 */
[----:B------:R-:W-:Y:S01]  /*1390*/  ISETP.GT.AND P1, PT, R5, 0xc00, PT ;  /* 0x00000c000500780c */ /* 0x000fe20003f24270 */
[----:B------:R-:W-:Y:S01]  /*13a0*/  IMAD.X R4, RZ, RZ, RZ, P0 ;  /* 0x000000ffff047224 */ /* 0x000fe200000e06ff */
[----:B0-----:R-:W-:-:S04]  /*13b0*/  LEA R2, P0, R3, UR4, 0x2 ;  /* 0x0000000403027c11 */ /* 0x001fc8000f8010ff */
[----:B------:R-:W-:Y:S02]  /*13c0*/  LEA.HI.X R3, R3, UR5, R4, 0x2, P0 ;  /* 0x0000000503037c11 */ /* 0x000fe400080f1404 */
[----:B------:R-:W-:-:S05]  /*13d0*/  IADD3 R2, P0, PT, R2, 0x800, RZ ;  /* 0x0000080002027810 */ /* 0x000fca0007f1e0ff */
[----:B------:R-:W-:Y:S01]  /*13e0*/  IMAD.X R3, RZ, RZ, R3, P0 ;  /* 0x000000ffff037224 */ /* 0x000fe200000e0603 */
[----:B------:R-:W-:Y:S01]  /*13f0*/  PLOP3.LUT P0, PT, PT, PT, PT, 0x80, 0x8 ;  /* 0x000000000008781c */ /* 0x000fe20003f0f070 */
[----:B------:R-:W-:-:S12]  /*1400*/  @!P1 BRA `(.L_x_26) ;  /* 0x0000000000a49947 */ /* 0x000fd80003800000 */
[----:B------:R-:W-:Y:S01]  /*1410*/  PLOP3.LUT P0, PT, PT, PT, PT, 0x8, 0x80 ;  /* 0x000000000080781c */ /* 0x000fe20003f0e170 */
[----:B------:R-:W-:-:S12]  /*1420*/  VIADD R11, R9, 0xfffff400 ;  /* 0xfffff400090b7836 */ /* 0x000fd80000000000 */
.L_x_27:
[----:B------:R-:W0:Y:S01]  /*1430*/  LDC.64 R4, c[0x0][0x380] ;  /* 0x0000e000ff047b82 */ /* 0x000e220000000a00 */
[C---:B------:R-:W-:Y:S01]  /*1440*/  VIADD R27, R23.reuse, 0x400 ;  /* 0x00000400171b7836 */ /* 0x040fe20000000000 */
[----:B------:R-:W2:Y:S01]  /*1450*/  LDG.E.CONSTANT R10, desc[UR6][R2.64+-0x400] ;  /* 0xfffc0006020a7981 */ /* 0x000ea2000c1e9900 */
[----:B------:R-:W-:-:S03]  /*1460*/  VIADD R7, R23, 0x800 ;  /* 0x0000080017077836 */ /* 0x000fc60000000000 */
[----:B------:R-:W3:Y:S04]  /*1470*/  LDG.E.CONSTANT R17, desc[UR6][R2.64] ;  /* 0x0000000602117981 */ /* 0x000ee8000c1e9900 */
[----:B------:R-:W3:Y:S04]  /*1480*/  LDG.E.CONSTANT R18, desc[UR6][R2.64+0x400] ;  /* 0x0004000602127981 */ /* 0x000ee8000c1e9900 */
[----:B------:R-:W4:Y:S01]  /*1490*/  LDG.E.CONSTANT R16, desc[UR6][R2.64+0xc00] ;  /* 0x000c000602107981 */ /* 0x000f22000c1e9900 */
[----:B------:R-:W-:-:S03]  /*14a0*/  VIADD R29, R23, 0xc00 ;  /* 0x00000c00171d7836 */ /* 0x000fc60000000000 */
[----:B------:R-:W5:Y:S04]  /*14b0*/  LDG.E.CONSTANT R13, desc[UR6][R2.64+0x1000] ;  /* 0x00100006020d7981 */ /* 0x000f68000c1e9900 */
[----:B------:R-:W5:Y:S01]  /*14c0*/  LDG.E.CONSTANT R14, desc[UR6][R2.64+0x1400] ;  /* 0x00140006020e7981 */ /* 0x000f62000c1e9900 */
[----:B0-----:R-:W-:-:S03]  /*14d0*/  IMAD.WIDE.U32 R24, R23, 0x4, R4 ;  /* 0x0000000417187825 */ /* 0x001fc600078e0004 */
[----:B------:R-:W5:Y:S04]  /*14e0*/  LDG.E.CONSTANT R19, desc[UR6][R2.64+0x1c00] ;  /* 0x001c000602137981 */ /* 0x000f68000c1e9900 */
[----:B------:R-:W2:Y:S01]  /*14f0*/  LDG.E.CONSTANT R12, desc[UR6][R24.64] ;  /* 0x00000006180c7981 */ /* 0x000ea2000c1e9900 */
[----:B------:R-:W-:-:S03]  /*1500*/  IMAD.WIDE.U32 R26, R27, 0x4, R4 ;  /* 0x000000041b1a7825 */ /* 0x000fc600078e0004 */
[----:B------:R-:W5:Y:S01]  /*1510*/  LDG.E.CONSTANT R20, desc[UR6][R2.64+0x2400] ;  /* 0x0024000602147981 */ /* 0x000f62000c1e9900 */
[----:B------:R-:W-:-:S03]  /*1520*/  IMAD.WIDE.U32 R6, R7, 0x4, R4 ;  /* 0x0000000407067825 */ /* 0x000fc600078e0004 */
[----:B------:R-:W4:Y:S01]  /*1530*/  LDG.E.CONSTANT R15, desc[UR6][R26.64] ;  /* 0x000000061a0f7981 */ /* 0x000f22000c1e9900 */
[----:B------:R-:W-:-:S03]  /*1540*/  IMAD.WIDE.U32 R4, R29, 0x4, R4 ;  /* 0x000000041d047825 */ /* 0x000fc600078e0004 */
[----:B------:R-:W5:Y:S04]  /*1550*/  LDG.E.CONSTANT R6, desc[UR6][R6.64] ;  /* 0x0000000606067981 */ /* 0x000f68000c1e9900 */
[----:B------:R-:W5:Y:S04]  /*1560*/  LDG.E.CONSTANT R25, desc[UR6][R2.64+0x2000] ;  /* 0x0020000602197981 */ /* 0x000f68000c1e9900 */
[----:B------:R0:W5:Y:S04]  /*1570*/  LDG.E.CONSTANT R5, desc[UR6][R4.64] ;  /* 0x0000000604057981 */ /* 0x000168000c1e9900 */
[----:B------:R-:W5:Y:S04]  /*1580*/  LDG.E.CONSTANT R24, desc[UR6][R2.64+0x2c00] ;  /* 0x002c000602187981 */ /* 0x000f68000c1e9900 */
[----:B------:R-:W5:Y:S04]  /*1590*/  LDG.E.CONSTANT R27, desc[UR6][R2.64+0x3000] ;  /* 0x00300006021b7981 */ /* 0x000f68000c1e9900 */
[----:B------:R1:W5:Y:S01]  /*15a0*/  LDG.E.CONSTANT R22, desc[UR6][R2.64+0x3400] ;  /* 0x0034000602167981 */ /* 0x000362000c1e9900 */
[----:B------:R-:W-:-:S05]  /*15b0*/  VIADD R8, R8, 0x1000 ;  /* 0x0000100008087836 */ /* 0x000fca0000000000 */
[----:B------:R-:W-:Y:S02]  /*15c0*/  ISETP.GE.AND P1, PT, R8, R11, PT ;  /* 0x0000000b0800720c */ /* 0x000fe40003f26270 */
[----:B0-----:R-:W-:Y:S01]  /*15d0*/  IADD3 R4, P2, PT, R2, 0x4000, RZ ;  /* 0x0000400002047810 */ /* 0x001fe20007f5e0ff */
[----:B------:R-:W-:-:S04]  /*15e0*/  VIADD R23, R23, 0x1000 ;  /* 0x0000100017177836 */ /* 0x000fc80000000000 */
[----:B-1----:R-:W-:Y:S02]  /*15f0*/  IMAD.X R3, RZ, RZ, R3, P2 ;  /* 0x000000ffff037224 */ /* 0x002fe400010e0603 */
[----:B------:R-:W-:Y:S01]  /*1600*/  IMAD.MOV.U32 R2, RZ, RZ, R4 ;  /* 0x000000ffff027224 */ /* 0x000fe200078e0004 */
[----:B--2---:R-:W-:-:S04]  /*1610*/  VIMNMX3 R10, R12, R21, R10, PT ;  /* 0x000000150c0a720f */ /* 0x004fc8000380010a */
[----:B---3--:R-:W-:-:S04]  /*1620*/  VIMNMX3 R10, R17, R10, R18, PT ;  /* 0x0000000a110a720f */ /* 0x008fc80003800112 */
[----:B----4-:R-:W-:-:S04]  /*1630*/  VIMNMX3 R10, R15, R10, R16, PT ;  /* 0x0000000a0f0a720f */ /* 0x010fc80003800110 */
[----:B-----5:R-:W-:-:S04]  /*1640*/  VIMNMX3 R10, R13, R10, R14, PT ;  /* 0x0000000a0d0a720f */ /* 0x020fc8000380010e */
[----:B------:R-:W-:-:S04]  /*1650*/  VIMNMX3 R6, R6, R10, R19, PT ;  /* 0x0000000a0606720f */ /* 0x000fc80003800113 */
[----:B------:R-:W-:-:S04]  /*1660*/  VIMNMX3 R6, R25, R6, R20, PT ;  /* 0x000000061906720f */ /* 0x000fc80003800114 */
[----:B------:R-:W-:-:S04]  /*1670*/  VIMNMX3 R5, R5, R6, R24, PT ;  /* 0x000000060505720f */ /* 0x000fc80003800118 */
[----:B------:R-:W-:Y:S01]  /*1680*/  VIMNMX3 R21, R27, R5, R22, PT ;  /* 0x000000051b15720f */ /* 0x000fe20003800116 */
[----:B------:R-:W-:Y:S06]  /*1690*/  @!P1 BRA `(.L_x_27) ;  /* 0xfffffffc00649947 */ /* 0x000fec000383ffff */
.L_x_26:
[----:B------:R-:W-:Y:S05]  /*16a0*/  BSYNC.RECONVERGENT B2 ;  /* 0x0000000000027941 */ /* 0x000fea0003800200 */
.L_x_25:
[----:B------:R-:W-:Y:S01]  /*16b0*/  IMAD.IADD R4, R9, 0x1, -R8 ;  /* 0x0000000109047824 */ /* 0x000fe200078e0a08 */
[----:B------:R-:W-:Y:S04]  /*16c0*/  BSSY.RECONVERGENT B2, `(.L_x_28) ;  /* 0x000001a000027945 */ /* 0x000fe80003800200 */
[----:B------:R-:W-:-:S13]  /*16d0*/  ISETP.GT.AND P1, PT, R4, 0x400, PT ;  /* 0x000004000400780c */ /* 0x000fda0003f24270 */
[----:B------:R-:W-:Y:S05]  /*16e0*/  @!P1 BRA `(.L_x_29) ;  /* 0x00000000005c9947 */ /* 0x000fea0003800000 */
[----:B------:R-:W0:Y:S01]  /*16f0*/  LDC.64 R6, c[0x0][0x380] ;  /* 0x0000e000ff067b82 */ /* 0x000e220000000a00 */
[C---:B------:R-:W-:Y:S01]  /*1700*/  VIADD R11, R23.reuse, 0x400 ;  /* 0x00000400170b7836 */ /* 0x040fe20000000000 */
[----:B------:R-:W2:Y:S04]  /*1710*/  LDG.E.CONSTANT R10, desc[UR6][R2.64+-0x400] ;  /* 0xfffc0006020a7981 */ /* 0x000ea8000c1e9900 */
[----:B------:R-:W3:Y:S04]  /*1720*/  LDG.E.CONSTANT R12, desc[UR6][R2.64+0x400] ;  /* 0x00040006020c7981 */ /* 0x000ee8000c1e9900 */
[----:B------:R-:W4:Y:S04]  /*1730*/  LDG.E.CONSTANT R13, desc[UR6][R2.64+0xc00] ;  /* 0x000c0006020d7981 */ /* 0x000f28000c1e9900 */
[----:B------:R-:W5:Y:S04]  /*1740*/  LDG.E.CONSTANT R15, desc[UR6][R2.64+0x1000] ;  /* 0x00100006020f7981 */ /* 0x000f68000c1e9900 */
[----:B------:R1:W5:Y:S01]  /*1750*/  LDG.E.CONSTANT R14, desc[UR6][R2.64+0x1400] ;  /* 0x00140006020e7981 */ /* 0x000362000c1e9900 */
[----:B0-----:R-:W-:-:S04]  /*1760*/  IMAD.WIDE.U32 R4, R23, 0x4, R6 ;  /* 0x0000000417047825 */ /* 0x001fc800078e0006 */
[----:B------:R-:W-:Y:S02]  /*1770*/  IMAD.WIDE.U32 R6, R11, 0x4, R6 ;  /* 0x000000040b067825 */ /* 0x000fe400078e0006 */
[----:B------:R-:W2:Y:S04]  /*1780*/  LDG.E.CONSTANT R4, desc[UR6][R4.64] ;  /* 0x0000000604047981 */ /* 0x000ea8000c1e9900 */
[----:B------:R-:W3:Y:S04]  /*1790*/  LDG.E.CONSTANT R11, desc[UR6][R2.64] ;  /* 0x00000006020b7981 */ /* 0x000ee8000c1e9900 */
[----:B------:R-:W4:Y:S01]  /*17a0*/  LDG.E.CONSTANT R7, desc[UR6][R6.64] ;  /* 0x0000000606077981 */ /* 0x000f22000c1e9900 */
[----:B------:R-:W-:Y:S01]  /*17b0*/  PLOP3.LUT P0, PT, PT, PT, PT, 0x8, 0x80 ;  /* 0x000000000080781c */ /* 0x000fe20003f0e170 */
[----:B------:R-:W-:-:S02]  /*17c0*/  VIADD R8, R8, 0x800 ;  /* 0x0000080008087836 */ /* 0x000fc40000000000 */
[----:B------:R-:W-:Y:S01]  /*17d0*/  VIADD R23, R23, 0x800 ;  /* 0x0000080017177836 */ /* 0x000fe20000000000 */
[----:B--2---:R-:W-:Y:S02]  /*17e0*/  VIMNMX3 R10, R4, R21, R10, PT ;  /* 0x00000015040a720f */ /* 0x004fe4000380010a */
[----:B------:R-:W-:Y:S02]  /*17f0*/  IADD3 R4, P1, PT, R2, 0x2000, RZ ;  /* 0x0000200002047810 */ /* 0x000fe40007f3e0ff */
[----:B---3--:R-:W-:-:S03]  /*1800*/  VIMNMX3 R10, R11, R10, R12, PT ;  /* 0x0000000a0b0a720f */ /* 0x008fc6000380010c */
[----:B------:R-:W-:Y:S01]  /*1810*/  IMAD.X R5, RZ, RZ, R3, P1 ;  /* 0x000000ffff057224 */ /* 0x000fe200008e0603 */
[----:B----4-:R-:W-:Y:S01]  /*1820*/  VIMNMX3 R10, R7, R10, R13, PT ;  /* 0x0000000a070a720f */ /* 0x010fe2000380010d */
[----:B-1----:R-:W-:Y:S02]  /*1830*/  IMAD.MOV.U32 R2, RZ, RZ, R4 ;  /* 0x000000ffff027224 */ /* 0x002fe400078e0004 */
[----:B------:R-:W-:Y:S01]  /*1840*/  IMAD.MOV.U32 R3, RZ, RZ, R5 ;  /* 0x000000ffff037224 */ /* 0x000fe200078e0005 */
[----:B-----5:R-:W-:-:S07]  /*1850*/  VIMNMX3 R21, R15, R10, R14, PT ;  /* 0x0000000a0f15720f */ /* 0x020fce000380010e */
.L_x_29:
[----:B------:R-:W-:Y:S05]  /*1860*/  BSYNC.RECONVERGENT B2 ;  /* 0x0000000000027941 */ /* 0x000fea0003800200 */
.L_x_28:
[----:B------:R-:W-:-:S13]  /*1870*/  ISETP.LT.OR P0, PT, R8, R9, P0 ;  /* 0x000000090800720c */ /* 0x000fda0000701670 */
[----:B------:R-:W-:Y:S05]  /*1880*/  @!P0 BRA `(.L_x_21) ;  /* 0x0000000000208947 */ /* 0x000fea0003800000 */
[----:B------:R-:W0:Y:S01]  /*1890*/  LDC.64 R4, c[0x0][0x380] ;  /* 0x0000e000ff047b82 */ /* 0x000e220000000a00 */
[----:B------:R-:W2:Y:S04]  /*18a0*/  LDG.E.CONSTANT R6, desc[UR6][R2.64+-0x400] ;  /* 0xfffc000602067981 */ /* 0x000ea8000c1e9900 */
[----:B------:R-:W3:Y:S04]  /*18b0*/  LDG.E.CONSTANT R7, desc[UR6][R2.64] ;  /* 0x0000000602077981 */ /* 0x000ee8000c1e9900 */
[----:B------:R-:W3:Y:S01]  /*18c0*/  LDG.E.CONSTANT R8, desc[UR6][R2.64+0x400] ;  /* 0x0004000602087981 */ /* 0x000ee2000c1e9900 */
[----:B0-----:R-:W-:-:S06]  /*18d0*/  IMAD.WIDE.U32 R4, R23, 0x4, R4 ;  /* 0x0000000417047825 */ /* 0x001fcc00078e0004 */
[----:B------:R-:W2:Y:S02]  /*18e0*/  LDG.E.CONSTANT R4, desc[UR6][R4.64] ;  /* 0x0000000604047981 */ /* 0x000ea4000c1e9900 */
[----:B--2---:R-:W-:-:S04]  /*18f0*/  VIMNMX3 R6, R4, R21, R6, PT ;  /* 0x000000150406720f */ /* 0x004fc80003800106 */
[----:B---3--:R-:W-:-:S07]  /*1900*/  VIMNMX3 R21, R7, R6, R8, PT ;  /* 0x000000060715720f */ /* 0x008fce0003800108 */
.L_x_21:
[----:B------:R-:W-:Y:S05]  /*1910*/  BSYNC.RECONVERGENT B1 ;  /* 0x0000000000017941 */ /* 0x000fea0003800200 */
.L_x_19:
[----:B------:R-:W0:Y:S01]  /*1920*/  S2R R6, SR_LANEID ;  /* 0x0000000000067919 */ /* 0x000e220000000000 */
[----:B------:R-:W1:Y:S01]  /*1930*/  SHFL.DOWN PT, R2, R21, 0x1, 0x1f ;  /* 0x08201f0015027f89 */ /* 0x000e6200000e0000 */
[C---:B0-----:R-:W-:Y:S02]  /*1940*/  ISETP.GT.AND P0, PT, R6.reuse, 0x1e, PT ;  /* 0x0000001e0600780c */ /* 0x041fe40003f04270 */
[----:B------:R-:W-:-:S11]  /*1950*/  ISETP.NE.AND P1, PT, R6, RZ, PT ;  /* 0x000000ff0600720c */ /* 0x000fd60003f25270 */
[----:B-1----:R-:W-:Y:S02]  /*1960*/  @!P0 VIMNMX R21, PT, PT, R2, R21, PT ;  /* 0x0000001502158248 */ /* 0x002fe40003fe0100 */
[----:B------:R-:W-:Y:S01]  /*1970*/  ISETP.GT.AND P0, PT, R6, 0x1d, PT ;  /* 0x0000001d0600780c */ /* 0x000fe20003f04270 */
[----:B------:R-:W0:Y:S01]  /*1980*/  @!P1 S2R R5, SR_CgaCtaId ;  /* 0x0000000000059919 */ /* 0x000e220000008800 */
[----:B------:R-:W-:Y:S02]  /*1990*/  @!P1 MOV R4, 0x400 ;  /* 0x0000040000049802 */ /* 0x000fe40000000f00 */
[----:B------:R-:W-:Y:S01]  /*19a0*/  @!P1 SHF.R.U32.HI R3, RZ, 0x3, R0 ;  /* 0x00000003ff039819 */ /* 0x000fe20000011600 */
[----:B------:R-:W1:Y:S03]  /*19b0*/  SHFL.DOWN PT, R2, R21, 0x2, 0x1f ;  /* 0x08401f0015027f89 */ /* 0x000e6600000e0000 */
[----:B------:R-:W-:-:S05]  /*19c0*/  @!P1 LOP3.LUT R3, R3, 0x7c, RZ, 0xc0, !PT ;  /* 0x0000007c03039812 */ /* 0x000fca00078ec0ff */
[----:B-1----:R-:W-:Y:S02]  /*19d0*/  @!P0 VIMNMX R21, PT, PT, R21, R2, PT ;  /* 0x0000000215158248 */ /* 0x002fe40003fe0100 */
[----:B------:R-:W-:Y:S02]  /*19e0*/  ISETP.GT.AND P0, PT, R6, 0x1b, PT ;  /* 0x0000001b0600780c */ /* 0x000fe40003f04270 */
[----:B0-----:R-:W-:Y:S01]  /*19f0*/  @!P1 LEA R4, R5, R4, 0x18 ;  /* 0x0000000405049211 */ /* 0x001fe200078ec0ff */
[----:B------:R-:W0:Y:S04]  /*1a00*/  SHFL.DOWN PT, R2, R21, 0x4, 0x1f ;  /* 0x08801f0015027f89 */ /* 0x000e2800000e0000 */
[----:B------:R-:W-:-:S06]  /*1a10*/  @!P1 IMAD.IADD R5, R3, 0x1, R4 ;  /* 0x0000000103059824 */ /* 0x000fcc00078e0204 */
        /* <DEDUP_REMOVED lines=12> */
[----:B------:R-:W0:Y:S01]  /*1ae0*/  S2UR UR5, SR_CgaCtaId ;  /* 0x00000000000579c3 */ /* 0x000e220000008800 */
[----:B------:R-:W-:Y:S02]  /*1af0*/  UMOV UR4, 0x400 ;  /* 0x0000040000047882 */ /* 0x000fe40000000000 */
[----:B0-----:R-:W-:-:S09]  /*1b00*/  ULEA UR4, UR5, UR4, 0x18 ;  /* 0x0000000405047291 */ /* 0x001fd2000f8ec0ff */
[----:B------:R-:W-:Y:S04]  /*1b10*/  LDS R0, [UR4+0xc] ;  /* 0x00000c04ff007984 */ /* 0x000fe80008000800 */
[----:B---3--:R-:W0:Y:S04]  /*1b20*/  LDS.128 R4, [UR4+0x10] ;  /* 0x00001004ff047984 */ /* 0x008e280008000c00 */
[----:B------:R-:W1:Y:S01]  /*1b30*/  LDS.64 R8, [UR4+0x20] ;  /* 0x00002004ff087984 */ /* 0x000e620008000a00 */
[----:B0-----:R-:W-:-:S04]  /*1b40*/  VIMNMX3 R0, R0, R3, R4, PT ;  /* 0x000000030000720f */ /* 0x001fc80003800104 */
[----:B------:R-:W-:-:S04]  /*1b50*/  VIMNMX3 R0, R5, R0, R6, PT ;  /* 0x000000000500720f */ /* 0x000fc80003800106 */
[----:B-1----:R-:W-:-:S04]  /*1b60*/  VIMNMX3 R0, R7, R0, R8, PT ;  /* 0x000000000700720f */ /* 0x002fc80003800108 */
[----:B------:R-:W-:Y:S01]  /*1b70*/  VIMNMX R3, PT, PT, R0, R9, PT ;  /* 0x0000000900037248 */ /* 0x000fe20003fe0100 */
[----:B------:R-:W-:Y:S06]  /*1b80*/  BRA `(.L_x_17) ;  /* 0x0000001800fc7947 */ /* 0x000fec0003800000 */
.L_x_2:
        /* <DEDUP_REMOVED lines=12> */
.L_x_32:
[----:B------:R-:W-:Y:S05]  /*1c50*/  BSYNC.RECONVERGENT B1 ;  /* 0x0000000000017941 */ /* 0x000fea0003800200 */
.L_x_31:
        /* <DEDUP_REMOVED lines=16> */
.L_x_37:
        /* <DEDUP_REMOVED lines=9> */
.L_x_36:
[----:B------:R-:W-:Y:S05]  /*1df0*/  BSYNC.RECONVERGENT B2 ;  /* 0x0000000000027941 */ /* 0x000fea0003800200 */
.L_x_35:
        /* <DEDUP_REMOVED lines=8> */
.L_x_40:
        /* <DEDUP_REMOVED lines=35> */
.L_x_39:
[----:B------:R-:W-:Y:S05]  /*20b0*/  BSYNC.RECONVERGENT B2 ;  /* 0x0000000000027941 */ /* 0x000fea0003800200 */
.L_x_38:
        /* <DEDUP_REMOVED lines=22> */
.L_x_42:
[----:B------:R-:W-:Y:S05]  /*2220*/  BSYNC.RECONVERGENT B2 ;  /* 0x0000000000027941 */ /* 0x000fea0003800200 */
.L_x_41:
        /* <DEDUP_REMOVED lines=10> */
.L_x_34:
[----:B------:R-:W-:Y:S05]  /*22d0*/  BSYNC.RECONVERGENT B1 ;  /* 0x0000000000017941 */ /* 0x000fea0003800200 */
.L_x_33:
        /* <DEDUP_REMOVED lines=36> */
[----:B--2---:R-:W0:Y:S04]  /*2520*/  LDS.128 R4, [UR4+0x10] ;  /* 0x00001004ff047984 */ /* 0x004e280008000c00 */
[----:B------:R-:W1:Y:S01]  /*2530*/  LDS.64 R8, [UR4+0x20] ;  /* 0x00002004ff087984 */ /* 0x000e620008000a00 */
[----:B0-----:R-:W-:-:S04]  /*2540*/  VIMNMX3 R0, R0, R3, R4, PT ;  /* 0x000000030000720f */ /* 0x001fc80003800104 */
[----:B------:R-:W-:-:S04]  /*2550*/  VIMNMX3 R0, R5, R0, R6, PT ;  /* 0x000000000500720f */ /* 0x000fc80003800106 */
[----:B-1----:R-:W-:-:S04]  /*2560*/  VIMNMX3 R0, R7, R0, R8, PT ;  /* 0x000000000700720f */ /* 0x002fc80003800108 */
[----:B------:R-:W-:Y:S01]  /*2570*/  VIMNMX R3, PT, PT, R0, R9, PT ;  /* 0x0000000900037248 */ /* 0x000fe20003fe0100 */
[----:B------:R-:W-:Y:S06]  /*2580*/  BRA `(.L_x_17) ;  /* 0x00000010007c7947 */ /* 0x000fec0003800000 */
.L_x_43:
[----:B0-----:R-:W0:Y:S01]  /*2590*/  S2R R2, SR_LANEID ;  /* 0x0000000000027919 */ /* 0x001e220000000000 */
[----:B------:R-:W-:-:S04]  /*25a0*/  LOP3.LUT R0, R9, 0x3e0, RZ, 0xc0, !PT ;  /* 0x000003e009007812 */ /* 0x000fc800078ec0ff */
[----:B------:R-:W-:Y:S01]  /*25b0*/  LOP3.LUT R7, RZ, R0, RZ, 0x33, !PT ;  /* 0x00000000ff077212 */ /* 0x000fe200078e33ff */
[----:B------:R-:W-:-:S04]  /*25c0*/  VIADD R3, R0, 0x20 ;  /* 0x0000002000037836 */ /* 0x000fc80000000000 */
[----:B------:R-:W-:Y:S01]  /*25d0*/  IMAD.IADD R7, R7, 0x1, R20 ;  /* 0x0000000107077824 */ /* 0x000fe200078e0214 */
[----:B------:R-:W-:-:S04]  /*25e0*/  ISETP.GT.AND P0, PT, R3, R20, PT ;  /* 0x000000140300720c */ /* 0x000fc80003f04270 */
[----:B------:R-:W-:-:S05]  /*25f0*/  SEL R4, R7, 0x1f, P0 ;  /* 0x0000001f07047807 */ /* 0x000fca0000000000 */
[----:B------:R-:W1:Y:S01]  /*2600*/  SHFL.DOWN PT, R0, R5, 0x1, R4 ;  /* 0x0820000005007989 */ /* 0x000e6200000e0004 */
[C---:B0-----:R-:W-:Y:S01]  /*2610*/  ISETP.GE.AND P0, PT, R2.reuse, R4, PT ;  /* 0x000000040200720c */ /* 0x041fe20003f06270 */
[C---:B------:R-:W-:Y:S01]  /*2620*/  VIADD R3, R2.reuse, 0x2 ;  /* 0x0000000202037836 */ /* 0x040fe20000000000 */
[----:B------:R-:W-:-:S11]  /*2630*/  ISETP.NE.AND P1, PT, R2, RZ, PT ;  /* 0x000000ff0200720c */ /* 0x000fd60003f25270 */
[----:B-1----:R-:W-:Y:S02]  /*2640*/  @!P0 VIMNMX R5, PT, PT, R0, R5, PT ;  /* 0x0000000500058248 */ /* 0x002fe40003fe0100 */
[----:B------:R-:W-:Y:S01]  /*2650*/  ISETP.GT.AND P0, PT, R3, R4, PT ;  /* 0x000000040300720c */ /* 0x000fe20003f04270 */
[----:B------:R-:W-:Y:S01]  /*2660*/  VIADD R3, R2, 0x4 ;  /* 0x0000000402037836 */ /* 0x000fe20000000000 */
[----:B------:R-:W0:Y:S01]  /*2670*/  @!P1 S2R R6, SR_CgaCtaId ;  /* 0x0000000000069919 */ /* 0x000e220000008800 */
[----:B------:R-:W1:Y:S10]  /*2680*/  SHFL.DOWN PT, R0, R5, 0x2, R4 ;  /* 0x0840000005007989 */ /* 0x000e7400000e0004 */
[----:B-1----:R-:W-:-:S02]  /*2690*/  @!P0 VIMNMX R5, PT, PT, R5, R0, PT ;  /* 0x0000000005058248 */ /* 0x002fc40003fe0100 */
[----:B------:R-:W-:Y:S01]  /*26a0*/  ISETP.GT.AND P0, PT, R3, R4, PT ;  /* 0x000000040300720c */ /* 0x000fe20003f04270 */
[----:B------:R-:W-:Y:S02]  /*26b0*/  VIADD R3, R2, 0x8 ;  /* 0x0000000802037836 */ /* 0x000fe40000000000 */
[----:B------:R-:W1:Y:S10]  /*26c0*/  SHFL.DOWN PT, R0, R5, 0x4, R4 ;  /* 0x0880000005007989 */ /* 0x000e7400000e0004 */
[----:B-1----:R-:W-:-:S02]  /*26d0*/  @!P0 VIMNMX R5, PT, PT, R5, R0, PT ;  /* 0x0000000005058248 */ /* 0x002fc40003fe0100 */
[----:B------:R-:W-:Y:S01]  /*26e0*/  ISETP.GT.AND P0, PT, R3, R4, PT ;  /* 0x000000040300720c */ /* 0x000fe20003f04270 */
[----:B------:R-:W-:Y:S01]  /*26f0*/  VIADD R3, R2, 0x10 ;  /* 0x0000001002037836 */ /* 0x000fe20000000000 */
[----:B------:R-:W-:Y:S01]  /*2700*/  @!P1 SHF.R.U32.HI R2, RZ, 0x3, R9 ;  /* 0x00000003ff029819 */ /* 0x000fe20000011609 */
[----:B------:R-:W1:Y:S03]  /*2710*/  SHFL.DOWN PT, R0, R5, 0x8, R4 ;  /* 0x0900000005007989 */ /* 0x000e6600000e0004 */
[----:B------:R-:W-:-:S07]  /*2720*/  @!P1 LOP3.LUT R2, R2, 0x7c, RZ, 0xc0, !PT ;  /* 0x0000007c02029812 */ /* 0x000fce00078ec0ff */
[----:B-1----:R-:W-:Y:S02]  /*2730*/  @!P0 VIMNMX R5, PT, PT, R5, R0, PT ;  /* 0x0000000005058248 */ /* 0x002fe40003fe0100 */
[----:B------:R-:W-:Y:S02]  /*2740*/  ISETP.GT.AND P0, PT, R3, R4, PT ;  /* 0x000000040300720c */ /* 0x000fe40003f04270 */
[----:B------:R-:W-:Y:S01]  /*2750*/  @!P1 MOV R3, 0x400 ;  /* 0x0000040000039802 */ /* 0x000fe20000000f00 */
[----:B------:R-:W1:Y:S03]  /*2760*/  SHFL.DOWN PT, R0, R5, 0x10, R4 ;  /* 0x0a00000005007989 */ /* 0x000e6600000e0004 */
[----:B0-----:R-:W-:-:S05]  /*2770*/  @!P1 LEA R3, R6, R3, 0x18 ;  /* 0x0000000306039211 */ /* 0x001fca00078ec0ff */
[----:B------:R-:W-:Y:S02]  /*2780*/  @!P1 IMAD.IADD R2, R2, 0x1, R3 ;  /* 0x0000000102029824 */ /* 0x000fe400078e0203 */
[----:B-1----:R-:W-:Y:S02]  /*2790*/  @!P0 VIMNMX R5, PT, PT, R5, R0, PT ;  /* 0x0000000005058248 */ /* 0x002fe40003fe0100 */
        /* <DEDUP_REMOVED lines=12> */
[----:B------:R-:W1:Y:S04]  /*2860*/  LDS R0, [UR4+0xc] ;  /* 0x00000c04ff007984 */ /* 0x000e680008000800 */
[----:B------:R-:W0:Y:S04]  /*2870*/  LDS.128 R4, [UR4+0x10] ;  /* 0x00001004ff047984 */ /* 0x000e280008000c00 */
[----:B------:R-:W2:Y:S01]  /*2880*/  LDS.64 R8, [UR4+0x20] ;  /* 0x00002004ff087984 */ /* 0x000ea20008000a00 */
[----:B-1----:R-:W-:Y:S02]  /*2890*/  @P2 VIMNMX R3, PT, PT, R3, R0, PT ;  /* 0x0000000003032248 */ /* 0x002fe40003fe0100 */
[----:B------:R-:W-:-:S02]  /*28a0*/  ISETP.GT.AND P2, PT, R20, 0xa0, PT ;  /* 0x000000a01400780c */ /* 0x000fc40003f44270 */
[----:B0-----:R-:W-:Y:S02]  /*28b0*/  @P4 VIMNMX R3, PT, PT, R3, R4, PT ;  /* 0x0000000403034248 */ /* 0x001fe40003fe0100 */
[C---:B------:R-:W-:Y:S02]  /*28c0*/  ISETP.GT.AND P4, PT, R20.reuse, 0xc0, PT ;  /* 0x000000c01400780c */ /* 0x040fe40003f84270 */
[----:B------:R-:W-:Y:S02]  /*28d0*/  @P3 VIMNMX R3, PT, PT, R3, R5, PT ;  /* 0x0000000503033248 */ /* 0x000fe40003fe0100 */
[----:B------:R-:W-:Y:S02]  /*28e0*/  ISETP.GT.AND P3, PT, R20, 0xe0, PT ;  /* 0x000000e01400780c */ /* 0x000fe40003f64270 */
[----:B------:R-:W-:-:S04]  /*28f0*/  @P1 VIMNMX R3, PT, PT, R3, R6, PT ;  /* 0x0000000603031248 */ /* 0x000fc80003fe0100 */
[----:B------:R-:W-:-:S04]  /*2900*/  @P2 VIMNMX R3, PT, PT, R3, R7, PT ;  /* 0x0000000703032248 */ /* 0x000fc80003fe0100 */
[----:B--2---:R-:W-:-:S04]  /*2910*/  @P4 VIMNMX R3, PT, PT, R3, R8, PT ;  /* 0x0000000803034248 */ /* 0x004fc80003fe0100 */
[----:B------:R-:W-:Y:S01]  /*2920*/  @P3 VIMNMX R3, PT, PT, R3, R9, PT ;  /* 0x0000000903033248 */ /* 0x000fe20003fe0100 */
[----:B------:R-:W-:Y:S06]  /*2930*/  BRA `(.L_x_17) ;  /* 0x0000000c00907947 */ /* 0x000fec0003800000 */
.L_x_30:
[----:B------:R-:W0:Y:S01]  /*2940*/  S2R R8, SR_TID.X ;  /* 0x0000000000087919 */ /* 0x000e220000002100 */
[----:B------:R-:W0:Y:S02]  /*2950*/  LDC.64 R2, c[0x0][0x380] ;  /* 0x0000e000ff027b82 */ /* 0x000e240000000a00 */
[----:B0-----:R-:W-:-:S05]  /*2960*/  IMAD.WIDE.U32 R2, R8, 0x4, R2 ;  /* 0x0000000408027825 */ /* 0x001fca00078e0002 */
[----:B------:R-:W2:Y:S04]  /*2970*/  LDG.E.CONSTANT R19, desc[UR6][R2.64] ;  /* 0x0000000602137981 */ /* 0x000ea8000c1e9900 */
[----:B------:R-:W2:Y:S04]  /*2980*/  LDG.E.CONSTANT R0, desc[UR6][R2.64+0x400] ;  /* 0x0004000602007981 */ /* 0x000ea8000c1e9900 */
[----:B------:R-:W2:Y:S04]  /*2990*/  LDG.E.CONSTANT R5, desc[UR6][R2.64+0x800] ;  /* 0x0008000602057981 */ /* 0x000ea8000c1e9900 */
[----:B------:R-:W3:Y:S04]  /*29a0*/  LDG.E.CONSTANT R4, desc[UR6][R2.64+0xc00] ;  /* 0x000c000602047981 */ /* 0x000ee8000c1e9900 */
[----:B------:R-:W3:Y:S04]  /*29b0*/  LDG.E.CONSTANT R7, desc[UR6][R2.64+0x1000] ;  /* 0x0010000602077981 */ /* 0x000ee8000c1e9900 */
[----:B------:R-:W4:Y:S04]  /*29c0*/  LDG.E.CONSTANT R6, desc[UR6][R2.64+0x1400] ;  /* 0x0014000602067981 */ /* 0x000f28000c1e9900 */
[----:B------:R-:W4:Y:S04]  /*29d0*/  LDG.E.CONSTANT R9, desc[UR6][R2.64+0x1800] ;  /* 0x0018000602097981 */ /* 0x000f28000c1e9900 */
[----:B------:R-:W5:Y:S04]  /*29e0*/  LDG.E.CONSTANT R10, desc[UR6][R2.64+0x1c00] ;  /* 0x001c0006020a7981 */ /* 0x000f68000c1e9900 */
[----:B------:R-:W5:Y:S04]  /*29f0*/  LDG.E.CONSTANT R11, desc[UR6][R2.64+0x2000] ;  /* 0x00200006020b7981 */ /* 0x000f68000c1e9900 */
[----:B------:R-:W5:Y:S04]  /*2a00*/  LDG.E.CONSTANT R12, desc[UR6][R2.64+0x2400] ;  /* 0x00240006020c7981 */ /* 0x000f68000c1e9900 */
[----:B------:R-:W5:Y:S04]  /*2a10*/  LDG.E.CONSTANT R13, desc[UR6][R2.64+0x2800] ;  /* 0x00280006020d7981 */ /* 0x000f68000c1e9900 */
[----:B------:R-:W5:Y:S04]  /*2a20*/  LDG.E.CONSTANT R14, desc[UR6][R2.64+0x2c00] ;  /* 0x002c0006020e7981 */ /* 0x000f68000c1e9900 */
[----:B------:R-:W5:Y:S04]  /*2a30*/  LDG.E.CONSTANT R15, desc[UR6][R2.64+0x3000] ;  /* 0x00300006020f7981 */ /* 0x000f68000c1e9900 */
[----:B------:R-:W5:Y:S04]  /*2a40*/  LDG.E.CONSTANT R16, desc[UR6][R2.64+0x3400] ;  /* 0x0034000602107981 */ /* 0x000f68000c1e9900 */
[----:B------:R-:W5:Y:S04]  /*2a50*/  LDG.E.CONSTANT R17, desc[UR6][R2.64+0x3800] ;  /* 0x0038000602117981 */ /* 0x000f68000c1e9900 */
[----:B------:R-:W5:Y:S01]  /*2a60*/  LDG.E.CONSTANT R18, desc[UR6][R2.64+0x3c00] ;  /* 0x003c000602127981 */ /* 0x000f62000c1e9900 */
[----:B------:R-:W-:-:S02]  /*2a70*/  ISETP.GE.U32.AND P0, PT, R20, 0x2000, PT ;  /* 0x000020001400780c */ /* 0x000fc40003f06070 */
[----:B--2---:R-:W-:-:S04]  /*2a80*/  VIMNMX3 R0, R0, R19, R5, PT ;  /* 0x000000130000720f */ /* 0x004fc80003800105 */
[----:B---3--:R-:W-:-:S04]  /*2a90*/  VIMNMX3 R0, R4, R0, R7, PT ;  /* 0x000000000400720f */ /* 0x008fc80003800107 */
[----:B----4-:R-:W-:-:S04]  /*2aa0*/  VIMNMX3 R0, R6, R0, R9, PT ;  /* 0x000000000600720f */ /* 0x010fc80003800109 */
[----:B-----5:R-:W-:Y:S01]  /*2ab0*/  VIMNMX3 R0, R10, R0, R11, PT ;  /* 0x000000000a00720f */ /* 0x020fe2000380010b */
[----:B------:R-:W-:-:S03]  /*2ac0*/  IMAD.MOV.U32 R11, RZ, RZ, 0x1000 ;  /* 0x00001000ff0b7424 */ /* 0x000fc600078e00ff */
[----:B------:R-:W-:-:S04]  /*2ad0*/  VIMNMX3 R0, R12, R0, R13, PT ;  /* 0x000000000c00720f */ /* 0x000fc8000380010d */
[----:B------:R-:W-:-:S04]  /*2ae0*/  VIMNMX3 R0, R14, R0, R15, PT ;  /* 0x000000000e00720f */ /* 0x000fc8000380010f */
[----:B------:R-:W-:-:S04]  /*2af0*/  VIMNMX3 R17, R16, R0, R17, PT ;  /* 0x000000001011720f */ /* 0x000fc80003800111 */
[----:B------:R-:W-:Y:S01]  /*2b00*/  VIMNMX R0, PT, PT, R18, R17, PT ;  /* 0x0000001112007248 */ /* 0x000fe20003fe0100 */
[----:B------:R-:W-:Y:S06]  /*2b10*/  @!P0 BRA `(.L_x_44) ;  /* 0x00000000008c8947 */ /* 0x000fec0003800000 */
[----:B------:R-:W0:Y:S01]  /*2b20*/  LDC R7, c[0x0][0x390] ;  /* 0x0000e400ff077b82 */ /* 0x000e220000000800 */
[----:B------:R-:W-:Y:S02]  /*2b30*/  VIADD R10, R20, 0xfffff000 ;  /* 0xfffff000140a7836 */ /* 0x000fe40000000000 */
[----:B------:R-:W-:-:S07]  /*2b40*/  IMAD.MOV.U32 R11, RZ, RZ, 0x1000 ;  /* 0x00001000ff0b7424 */ /* 0x000fce00078e00ff */
.L_x_46:
[----:B------:R-:W-:-:S05]  /*2b50*/  IMAD.WIDE R4, R11, 0x4, R2 ;  /* 0x000000040b047825 */ /* 0x000fca00078e0202 */
        /* <DEDUP_REMOVED lines=16> */
[----:B--2---:R-:W-:-:S04]  /*2c60*/  VIMNMX3 R18, R19, R0, R18, PT ;  /* 0x000000001312720f */ /* 0x004fc80003800112 */
[----:B---3--:R-:W-:Y:S01]  /*2c70*/  VIMNMX3 R18, R20, R18, R21, PT ;  /* 0x000000121412720f */ /* 0x008fe20003800115 */
[----:B0-----:R-:W-:-:S04]  /*2c80*/  IMAD.MOV.U32 R20, RZ, RZ, R7 ;  /* 0x000000ffff147224 */ /* 0x001fc800078e0007 */
[----:B------:R-:W-:Y:S01]  /*2c90*/  IMAD.IADD R0, R20, 0x1, -R11 ;  /* 0x0000000114007824 */ /* 0x000fe200078e0a0b */
[----:B----4-:R-:W-:-:S04]  /*2ca0*/  VIMNMX3 R18, R22, R18, R23, PT ;  /* 0x000000121612720f */ /* 0x010fc80003800117 */
[----:B------:R-:W-:Y:S02]  /*2cb0*/  ISETP.GE.AND P0, PT, R0, 0x1000, PT ;  /* 0x000010000000780c */ /* 0x000fe40003f06270 */
[----:B-----5:R-:W-:-:S04]  /*2cc0*/  VIMNMX3 R18, R24, R18, R25, PT ;  /* 0x000000121812720f */ /* 0x020fc80003800119 */
[----:B------:R-:W-:-:S04]  /*2cd0*/  VIMNMX3 R6, R17, R18, R6, PT ;  /* 0x000000121106720f */ /* 0x000fc80003800106 */
[----:B------:R-:W-:-:S04]  /*2ce0*/  VIMNMX3 R6, R14, R6, R13, PT ;  /* 0x000000060e06720f */ /* 0x000fc8000380010d */
[----:B------:R-:W-:-:S04]  /*2cf0*/  VIMNMX3 R6, R12, R6, R15, PT ;  /* 0x000000060c06720f */ /* 0x000fc8000380010f */
[----:B------:R-:W-:Y:S01]  /*2d00*/  VIMNMX3 R0, R9, R6, R16, PT ;  /* 0x000000060900720f */ /* 0x000fe20003800110 */
[----:B------:R-:W-:Y:S06]  /*2d10*/  @!P0 BRA `(.L_x_45) ;  /* 0x0000000400fc8947 */ /* 0x000fec0003800000 */
[----:B------:R-:W-:-:S05]  /*2d20*/  VIADD R11, R11, 0x1000 ;  /* 0x000010000b0b7836 */ /* 0x000fca0000000000 */
[----:B------:R-:W-:-:S13]  /*2d30*/  ISETP.GT.AND P0, PT, R11, R10, PT ;  /* 0x0000000a0b00720c */ /* 0x000fda0003f04270 */
[----:B------:R-:W-:Y:S05]  /*2d40*/  @!P0 BRA `(.L_x_46) ;  /* 0xfffffffc00808947 */ /* 0x000fea000383ffff */
.L_x_44:
        /* <DEDUP_REMOVED lines=20> */
.L_x_50:
        /* <DEDUP_REMOVED lines=8> */
.L_x_49:
[----:B------:R-:W-:Y:S05]  /*2f10*/  BSYNC.RECONVERGENT B2 ;  /* 0x0000000000027941 */ /* 0x000fea0003800200 */
.L_x_48:
        /* <DEDUP_REMOVED lines=16> */
.L_x_53:
        /* <DEDUP_REMOVED lines=20> */
[----:B------:R-:W5:Y:S04]  /*3160*/  LDG.E.CONSTANT R25, desc[UR6][R2.64+0x2000] ;  /* 0x0020000602197981 */ /* 0x000f68000c1e9900 */
[----:B------:R0:W5:Y:S04]  /*3170*/  LDG.E.CONSTANT R5, desc[UR6][R4.64] ;  /* 0x0000000604057981 */ /* 0x000168000c1e9900 */
        /* <DEDUP_REMOVED lines=17> */
.L_x_52:
[----:B------:R-:W-:Y:S05]  /*3290*/  BSYNC.RECONVERGENT B2 ;  /* 0x0000000000027941 */ /* 0x000fea0003800200 */
.L_x_51:
        /* <DEDUP_REMOVED lines=10> */
[----:B------:R-:W5:Y:S01]  /*3340*/  LDG.E.CONSTANT R16, desc[UR6][R2.64+0x1400] ;  /* 0x0014000602107981 */ /* 0x000f62000c1e9900 */
[----:B0-----:R-:W-:-:S04]  /*3350*/  IMAD.WIDE.U32 R4, R11, 0x4, R6 ;  /* 0x000000040b047825 */ /* 0x001fc800078e0006 */
[----:B------:R-:W-:Y:S02]  /*3360*/  IMAD.WIDE.U32 R6, R13, 0x4, R6 ;  /* 0x000000040d067825 */ /* 0x000fe400078e0006 */
[----:B------:R0:W2:Y:S04]  /*3370*/  LDG.E.CONSTANT R5, desc[UR6][R4.64] ;  /* 0x0000000604057981 */ /* 0x0000a8000c1e9900 */
[----:B------:R1:W3:Y:S04]  /*3380*/  LDG.E.CONSTANT R13, desc[UR6][R2.64] ;  /* 0x00000006020d7981 */ /* 0x0002e8000c1e9900 */
[----:B------:R-:W4:Y:S01]  /*3390*/  LDG.E.CONSTANT R7, desc[UR6][R6.64] ;  /* 0x0000000606077981 */ /* 0x000f22000c1e9900 */
[----:B0-----:R-:W-:Y:S01]  /*33a0*/  IADD3 R4, P1, PT, R2, 0x2000, RZ ;  /* 0x0000200002047810 */ /* 0x001fe20007f3e0ff */
[----:B------:R-:W-:Y:S01]  /*33b0*/  VIADD R10, R10, 0x800 ;  /* 0x000008000a0a7836 */ /* 0x000fe20000000000 */
[----:B------:R-:W-:Y:S01]  /*33c0*/  PLOP3.LUT P0, PT, PT, PT, PT, 0x8, 0x80 ;  /* 0x000000000080781c */ /* 0x000fe20003f0e170 */
[----:B------:R-:W-:-:S02]  /*33d0*/  VIADD R11, R11, 0x800 ;  /* 0x000008000b0b7836 */ /* 0x000fc40000000000 */
[----:B-1----:R-:W-:Y:S01]  /*33e0*/  IMAD.MOV.U32 R2, RZ, RZ, R4 ;  /* 0x000000ffff027224 */ /* 0x002fe200078e0004 */
[----:B--2---:R-:W-:-:S04]  /*33f0*/  VIMNMX3 R12, R5, R0, R12, PT ;  /* 0x00000000050c720f */ /* 0x004fc8000380010c */
[----:B---3--:R-:W-:Y:S01]  /*3400*/  VIMNMX3 R12, R13, R12, R14, PT ;  /* 0x0000000c0d0c720f */ /* 0x008fe2000380010e */
[----:B------:R-:W-:-:S03]  /*3410*/  IMAD.X R5, RZ, RZ, R3, P1 ;  /* 0x000000ffff057224 */ /* 0x000fc600008e0603 */
[----:B----4-:R-:W-:Y:S01]  /*3420*/  VIMNMX3 R12, R7, R12, R15, PT ;  /* 0x0000000c070c720f */ /* 0x010fe2000380010f */
[----:B------:R-:W-:-:S03]  /*3430*/  IMAD.MOV.U32 R3, RZ, RZ, R5 ;  /* 0x000000ffff037224 */ /* 0x000fc600078e0005 */
[----:B-----5:R-:W-:-:S07]  /*3440*/  VIMNMX3 R0, R17, R12, R16, PT ;  /* 0x0000000c1100720f */ /* 0x020fce0003800110 */
.L_x_55:
[----:B------:R-:W-:Y:S05]  /*3450*/  BSYNC.RECONVERGENT B2 ;  /* 0x0000000000027941 */ /* 0x000fea0003800200 */
.L_x_54:
        /* <DEDUP_REMOVED lines=10> */
.L_x_47:
[----:B------:R-:W-:Y:S05]  /*3500*/  BSYNC.RECONVERGENT B1 ;  /* 0x0000000000017941 */ /* 0x000fea0003800200 */
.L_x_45:
[----:B------:R-:W0:Y:S01]  /*3510*/  S2R R6, SR_LANEID ;  /* 0x0000000000067919 */ /* 0x000e220000000000 */
[----:B------:R-:W-:-:S05]  /*3520*/  IMAD.MOV.U32 R3, RZ, RZ, R0 ;  /* 0x000000ffff037224 */ /* 0x000fca00078e0000 */
        /* <DEDUP_REMOVED lines=30> */
[----:B0-----:R-:W-:Y:S04]  /*3710*/  LDS R0, [UR4+0xc] ;  /* 0x00000c04ff007984 */ /* 0x001fe80008000800 */
[----:B------:R-:W0:Y:S04]  /*3720*/  LDS.128 R4, [UR4+0x10] ;  /* 0x00001004ff047984 */ /* 0x000e280008000c00 */
[----:B------:R-:W1:Y:S01]  /*3730*/  LDS.64 R8, [UR4+0x20] ;  /* 0x00002004ff087984 */ /* 0x000e620008000a00 */
[----:B0-----:R-:W-:-:S04]  /*3740*/  VIMNMX3 R0, R0, R3, R4, PT ;  /* 0x000000030000720f */ /* 0x001fc80003800104 */
[----:B------:R-:W-:-:S04]  /*3750*/  VIMNMX3 R0, R5, R0, R6, PT ;  /* 0x000000000500720f */ /* 0x000fc80003800106 */
[----:B-1----:R-:W-:-:S04]  /*3760*/  VIMNMX3 R0, R7, R0, R8, PT ;  /* 0x000000000700720f */ /* 0x002fc80003800108 */
[----:B------:R-:W-:-:S07]  /*3770*/  VIMNMX R3, PT, PT, R0, R9, PT ;  /* 0x0000000900037248 */ /* 0x000fce0003fe0100 */
.L_x_17:
[----:B------:R-:W-:Y:S05]  /*3780*/  BSYNC.RECONVERGENT B0 ;  /* 0x0000000000007941 */ /* 0x000fea0003800200 */
.L_x_1:
[----:B------:R-:W-:Y:S05]  /*3790*/  @P0 EXIT ;  /* 0x000000000000094d */ /* 0x000fea0003800000 */
[----:B0-23--:R-:W0:Y:S01]  /*37a0*/  LDC.64 R4, c[0x0][0x388] ;  /* 0x0000e200ff047b82 */ /* 0x00de220000000a00 */
[----:B------:R-:W1:Y:S02]  /*37b0*/  LDCU UR4, c[0x0][0x398] ;  /* 0x00007300ff0477ac */ /* 0x000e640008000800 */
[----:B-1--4-:R-:W-:-:S05]  /*37c0*/  VIMNMX R3, PT, PT, R3, UR4, PT ;  /* 0x0000000403037c48 */ /* 0x012fca000bfe0100 */
[----:B0-----:R-:W-:Y:S01]  /*37d0*/  STG.E desc[UR6][R4.64], R3 ;  /* 0x0000000304007986 */ /* 0x001fe2000c101906 */
[----:B------:R-:W-:Y:S05]  /*37e0*/  EXIT ;  /* 0x000000000000794d */ /* 0x000fea0003800000 */
.L_x_56:
[----:B------:R-:W-:-:S00]  /*37f0*/  BRA `(.L_x_56) ;  /* 0xfffffffc00fc7947 */ /* 0x000fc0000383ffff */
[----:B------:R-:W-:-:S00]  /*3800*/  NOP ;  /* 0x0000000000007918 */ /* 0x000fc00000000000 */
[----:B------:R-:W-:-:S00]  /*3810*/  NOP ;  /* 0x0000000000007918 */ /* 0x000fc00000000000 */
[----:B------:R-:W-:-:S00]  /*3820*/  NOP ;  /* 0x0000000000007918 */ /* 0x000fc00000000000 */
[----:B------:R-:W-:-:S00]  /*3830*/  NOP ;  /* 0x0000000000007918 */ /* 0x000fc00000000000 */
[----:B------:R-:W-:-:S00]  /*3840*/  NOP ;  /* 0x0000000000007918 */ /* 0x000fc00000000000 */
[----:B------:R-:W-:-:S00]  /*3850*/  NOP ;  /* 0x0000000000007918 */ /* 0x000fc00000000000 */
[----:B------:R-:W-:-:S00]  /*3860*/  NOP ;  /* 0x0000000000007918 */ /* 0x000fc00000000000 */
[----:B------:R-:W-:-:S00]  /*3870*/  NOP ;  /* 0x0000000000007918 */ /* 0x000fc00000000000 */
.L_x_147:


//--------------------- .text._ZN3cub18CUB_300001_SM_10006detail6reduce18DeviceReduceKernelINS2_10policy_hubIij9CustomMinE10Policy1000EPijS5_iN4cuda3std3__410__identityEEEvT0_PT3_T1_NS0_13GridEvenShareISG_EET2_T4_ --------------------------
	.section	.text._ZN3cub18CUB_300001_SM_10006detail6reduce18DeviceReduceKernelINS2_10policy_hubIij9CustomMinE10Policy1000EPijS5_iN4cuda3std3__410__identityEEEvT0_PT3_T1_NS0_13GridEvenShareISG_EET2_T4_,"ax",@progbits
	.align	128
        .global         _ZN3cub18CUB_300001_SM_10006detail6reduce18DeviceReduceKernelINS2_10policy_hubIij9CustomMinE10Policy1000EPijS5_iN4cuda3std3__410__identityEEEvT0_PT3_T1_NS0_13GridEvenShareISG_EET2_T4_
        .type           _ZN3cub18CUB_300001_SM_10006detail6reduce18DeviceReduceKernelINS2_10policy_hubIij9CustomMinE10Policy1000EPijS5_iN4cuda3std3__410__identityEEEvT0_PT3_T1_NS0_13GridEvenShareISG_EET2_T4_,@function
        .size           _ZN3cub18CUB_300001_SM_10006detail6reduce18DeviceReduceKernelINS2_10policy_hubIij9CustomMinE10Policy1000EPijS5_iN4cuda3std3__410__identityEEEvT0_PT3_T1_NS0_13GridEvenShareISG_EET2_T4_,(.L_x_148 - _ZN3cub18CUB_300001_SM_10006detail6reduce18DeviceReduceKernelINS2_10policy_hubIij9CustomMinE10Policy1000EPijS5_iN4cuda3std3__410__identityEEEvT0_PT3_T1_NS0_13GridEvenShareISG_EET2_T4_)
        .other          _ZN3cub18CUB_300001_SM_10006detail6reduce18DeviceReduceKernelINS2_10policy_hubIij9CustomMinE10Policy1000EPijS5_iN4cuda3std3__410__identityEEEvT0_PT3_T1_NS0_13GridEvenShareISG_EET2_T4_,@"STO_CUDA_ENTRY STV_DEFAULT"
_ZN3cub18CUB_300001_SM_10006detail6reduce18DeviceReduceKernelINS2_10policy_hubIij9CustomMinE10Policy1000EPijS5_iN4cuda3std3__410__identityEEEvT0_PT3_T1_NS0_13GridEvenShareISG_EET2_T4_:
.text._ZN3cub18CUB_300001_SM_10006detail6reduce18DeviceReduceKernelINS2_10policy_hubIij9CustomMinE10Policy1000EPijS5_iN4cuda3std3__410__identityEEEvT0_PT3_T1_NS0_13GridEvenShareISG_EET2_T4_:
[----:B------:R-:W-:Y:S01]  /*0000*/  LDC R1, c[0x0][0x37c] ;  /* 0x0000df00ff017b82 */ /* 0x000fe20000000800 */
[----:B------:R-:W0:Y:S01]  /*0010*/  S2R R0, SR_CTAID.X ;  /* 0x0000000000007919 */ /* 0x000e220000002500 */
[----:B------:R-:W1:Y:S01]  /*0020*/  LDCU UR4, c[0x0][0x380] ;  /* 0x00007000ff0477ac */ /* 0x000e620008000800 */
[----:B------:R-:W-:Y:S01]  /*0030*/  BSSY.RECONVERGENT B0, `(.L_x_57) ;  /* 0x0000290000007945 */ /* 0x000fe20003800200 */
[----:B------:R-:W2:Y:S01]  /*0040*/  LDCU UR5, c[0x0][0x3ac] ;  /* 0x00007580ff0577ac */ /* 0x000ea20008000800 */
[----:B------:R-:W3:Y:S01]  /*0050*/  LDCU.64 UR8, c[0x0][0x358] ;  /* 0x00006b00ff0877ac */ /* 0x000ee20008000a00 */
[----:B-1----:R-:W-:Y:S02]  /*0060*/  ULOP3.LUT UP0, URZ, UR4, 0xf, URZ, 0xc0, !UPT ;  /* 0x0000000f04ff7892 */ /* 0x002fe4000f80c0ff */
[----:B--2---:R-:W-:Y:S01]  /*0070*/  USHF.L.U32 UR5, UR5, 0xc, URZ ;  /* 0x0000000c05057899 */ /* 0x004fe200080006ff */
[----:B0-----:R-:W-:-:S06]  /*0080*/  IMAD.SHL.U32 R23, R0, 0x1000, RZ ;  /* 0x0000100000177824 */ /* 0x001fcc00078e00ff */
[----:B---3--:R-:W-:Y:S05]  /*0090*/  BRA.U UP0, `(.L_x_58) ;  /* 0x0000001100dc7547 */ /* 0x008fea000b800000 */
[----:B------:R-:W0:Y:S02]  /*00a0*/  LDC R3, c[0x0][0x3a8] ;  /* 0x0000ea00ff037b82 */ /* 0x000e240000000800 */
[----:B0-----:R-:W-:-:S05]  /*00b0*/  IMAD R22, R0, -0x1000, R3 ;  /* 0xfffff00000167824 */ /* 0x001fca00078e0203 */
[----:B------:R-:W-:-:S13]  /*00c0*/  ISETP.GT.U32.AND P0, PT, R22, 0xfff, PT ;  /* 0x00000fff1600780c */ /* 0x000fda0003f04070 */
[----:B------:R-:W-:Y:S05]  /*00d0*/  @P0 BRA `(.L_x_59) ;  /* 0x0000000800880947 */ /* 0x000fea0003800000 */
[----:B------:R-:W0:Y:S01]  /*00e0*/  S2R R5, SR_TID.X ;  /* 0x0000000000057919 */ /* 0x000e220000002100 */
[----:B------:R-:W-:Y:S01]  /*00f0*/  BSSY.RECONVERGENT B1, `(.L_x_60) ;  /* 0x000000a000017945 */ /* 0x000fe20003800200 */
[----:B------:R-:W-:Y:S01]  /*0100*/  IMAD.MOV.U32 R2, RZ, RZ, RZ ;  /* 0x000000ffff027224 */ /* 0x000fe200078e00ff */
[----:B0-----:R-:W-:Y:S01]  /*0110*/  ISETP.GE.U32.AND P0, PT, R5, R22, PT ;  /* 0x000000160500720c */ /* 0x001fe20003f06070 */
[----:B------:R-:W-:-:S12]  /*0120*/  IMAD.MOV.U32 R11, RZ, RZ, R5 ;  /* 0x000000ffff0b7224 */ /* 0x000fd800078e0005 */
[----:B------:R-:W-:Y:S05]  /*0130*/  @P0 BRA `(.L_x_61) ;  /* 0x0000000000140947 */ /* 0x000fea0003800000 */
[----:B------:R-:W0:Y:S01]  /*0140*/  LDC.64 R6, c[0x0][0x380] ;  /* 0x0000e000ff067b82 */ /* 0x000e220000000a00 */
[----:B------:R-:W-:-:S04]  /*0150*/  IMAD R9, R0, 0x1000, R5 ;  /* 0x0000100000097824 */ /* 0x000fc800078e0205 */
[----:B0-----:R-:W-:-:S05]  /*0160*/  IMAD.WIDE.U32 R6, R9, 0x4, R6 ;  /* 0x0000000409067825 */ /* 0x001fca00078e0006 */
[----:B------:R0:W5:Y:S01]  /*0170*/  LDG.E.CONSTANT R2, desc[UR8][R6.64] ;  /* 0x0000000806027981 */ /* 0x000162000c1e9900 */
[----:B------:R-:W-:-:S07]  /*0180*/  VIADD R11, R5, 0x100 ;  /* 0x00000100050b7836 */ /* 0x000fce0000000000 */
.L_x_61:
[----:B------:R-:W-:Y:S05]  /*0190*/  BSYNC.RECONVERGENT B1 ;  /* 0x0000000000017941 */ /* 0x000fea0003800200 */
.L_x_60:
[----:B------:R-:W-:Y:S01]  /*01a0*/  ISETP.GE.U32.AND P0, PT, R11, R22, PT ;  /* 0x000000160b00720c */ /* 0x000fe20003f06070 */
[----:B------:R-:W-:-:S12]  /*01b0*/  BSSY.RECONVERGENT B1, `(.L_x_62) ;  /* 0x000002e000017945 */ /* 0x000fd80003800200 */
[----:B------:R-:W-:Y:S05]  /*01c0*/  @P0 BRA `(.L_x_63) ;  /* 0x0000000000b00947 */ /* 0x000fea0003800000 */
[----:B------:R-:W-:Y:S01]  /*01d0*/  LOP3.LUT R4, RZ, R11, RZ, 0x33, !PT ;  /* 0x0000000bff047212 */ /* 0x000fe200078e33ff */
[----:B------:R-:W-:Y:S04]  /*01e0*/  BSSY.RECONVERGENT B2, `(.L_x_64) ;  /* 0x0000014000027945 */ /* 0x000fe80003800200 */
[----:B------:R-:W-:-:S04]  /*01f0*/  IMAD.IADD R3, R4, 0x1, R3 ;  /* 0x0000000104037824 */ /* 0x000fc800078e0203 */
[----:B0-----:R-:W-:Y:S01]  /*0200*/  IMAD R6, R0, -0x1000, R3 ;  /* 0xfffff00000067824 */ /* 0x001fe200078e0203 */
[----:B------:R-:W-:-:S04]  /*0210*/  LOP3.LUT R4, R3, 0x300, RZ, 0xc0, !PT ;  /* 0x0000030003047812 */ /* 0x000fc800078ec0ff */
[----:B------:R-:W-:Y:S02]  /*0220*/  ISETP.NE.AND P0, PT, R4, 0x300, PT ;  /* 0x000003000400780c */ /* 0x000fe40003f05270 */
[----:B------:R-:W-:-:S11]  /*0230*/  ISETP.GE.U32.AND P1, PT, R6, 0x300, PT ;  /* 0x000003000600780c */ /* 0x000fd60003f26070 */
[----:B------:R-:W-:Y:S05]  /*0240*/  @!P0 BRA `(.L_x_65) ;  /* 0x0000000000348947 */ /* 0x000fea0003800000 */
[----:B------:R-:W0:Y:S01]  /*0250*/  LDC.64 R8, c[0x0][0x380] ;  /* 0x0000e000ff087b82 */ /* 0x000e220000000a00 */
[----:B------:R-:W-:Y:S01]  /*0260*/  LEA.HI R3, R3, 0x1, RZ, 0x18 ;  /* 0x0000000103037811 */ /* 0x000fe200078fc0ff */
[----:B------:R-:W-:-:S03]  /*0270*/  IMAD R13, R0, 0x1000, R11 ;  /* 0x00001000000d7824 */ /* 0x000fc600078e020b */
[----:B------:R-:W-:-:S05]  /*0280*/  LOP3.LUT R3, R3, 0x3, RZ, 0xc0, !PT ;  /* 0x0000000303037812 */ /* 0x000fca00078ec0ff */
[----:B------:R-:W-:-:S07]  /*0290*/  IMAD.MOV R3, RZ, RZ, -R3 ;  /* 0x000000ffff037224 */ /* 0x000fce00078e0a03 */
.L_x_66:
[----:B0-----:R-:W-:-:S06]  /*02a0*/  IMAD.WIDE.U32 R6, R13, 0x4, R8 ;  /* 0x000000040d067825 */ /* 0x001fcc00078e0008 */
[----:B------:R-:W2:Y:S01]  /*02b0*/  LDG.E.CONSTANT R7, desc[UR8][R6.64] ;  /* 0x0000000806077981 */ /* 0x000ea2000c1e9900 */
[----:B------:R-:W-:Y:S02]  /*02c0*/  VIADD R3, R3, 0x1 ;  /* 0x0000000103037836 */ /* 0x000fe40000000000 */
[----:B------:R-:W-:Y:S02]  /*02d0*/  VIADD R11, R11, 0x100 ;  /* 0x000001000b0b7836 */ /* 0x000fe40000000000 */
[----:B------:R-:W-:Y:S01]  /*02e0*/  VIADD R13, R13, 0x100 ;  /* 0x000001000d0d7836 */ /* 0x000fe20000000000 */
[----:B------:R-:W-:Y:S02]  /*02f0*/  ISETP.NE.AND P0, PT, R3, RZ, PT ;  /* 0x000000ff0300720c */ /* 0x000fe40003f05270 */
[----:B--2--5:R-:W-:-:S11]  /*0300*/  VIMNMX R2, PT, PT, R7, R2, PT ;  /* 0x0000000207027248 */ /* 0x024fd60003fe0100 */
[----:B------:R-:W-:Y:S05]  /*0310*/  @P0 BRA `(.L_x_66) ;  /* 0xfffffffc00e00947 */ /* 0x000fea000383ffff */
.L_x_65:
[----:B------:R-:W-:Y:S05]  /*0320*/  BSYNC.RECONVERGENT B2 ;  /* 0x0000000000027941 */ /* 0x000fea0003800200 */
.L_x_64:
[----:B------:R-:W-:Y:S05]  /*0330*/  @!P1 BRA `(.L_x_63) ;  /* 0x0000000000549947 */ /* 0x000fea0003800000 */
[----:B------:R-:W0:Y:S01]  /*0340*/  LDC.64 R6, c[0x0][0x380] ;  /* 0x0000e000ff067b82 */ /* 0x000e220000000a00 */
[----:B------:R-:W-:Y:S02]  /*0350*/  VIADD R3, R11, 0x200 ;  /* 0x000002000b037836 */ /* 0x000fe40000000000 */
[----:B------:R-:W-:-:S07]  /*0360*/  IMAD R17, R0, 0x1000, R11 ;  /* 0x0000100000117824 */ /* 0x000fce00078e020b */
.L_x_67:
[C---:B------:R-:W-:Y:S02]  /*0370*/  VIADD R11, R17.reuse, 0x100 ;  /* 0x00000100110b7836 */ /* 0x040fe40000000000 */
[----:B0-----:R-:W-:-:S04]  /*0380*/  IMAD.WIDE.U32 R8, R17, 0x4, R6 ;  /* 0x0000000411087825 */ /* 0x001fc800078e0006 */
[C---:B------:R-:W-:Y:S02]  /*0390*/  VIADD R13, R17.reuse, 0x200 ;  /* 0x00000200110d7836 */ /* 0x040fe40000000000 */
[----:B------:R-:W-:Y:S01]  /*03a0*/  VIADD R15, R17, 0x300 ;  /* 0x00000300110f7836 */ /* 0x000fe20000000000 */
[----:B------:R-:W2:Y:S01]  /*03b0*/  LDG.E.CONSTANT R9, desc[UR8][R8.64] ;  /* 0x0000000808097981 */ /* 0x000ea2000c1e9900 */
[----:B------:R-:W-:-:S04]  /*03c0*/  IMAD.WIDE.U32 R10, R11, 0x4, R6 ;  /* 0x000000040b0a7825 */ /* 0x000fc800078e0006 */
[--C-:B------:R-:W-:Y:S02]  /*03d0*/  IMAD.WIDE.U32 R12, R13, 0x4, R6.reuse ;  /* 0x000000040d0c7825 */ /* 0x100fe400078e0006 */
[----:B------:R-:W2:Y:S02]  /*03e0*/  LDG.E.CONSTANT R10, desc[UR8][R10.64] ;  /* 0x000000080a0a7981 */ /* 0x000ea4000c1e9900 */
[----:B------:R-:W-:Y:S02]  /*03f0*/  IMAD.WIDE.U32 R14, R15, 0x4, R6 ;  /* 0x000000040f0e7825 */ /* 0x000fe400078e0006 */
[----:B------:R-:W3:Y:S04]  /*0400*/  LDG.E.CONSTANT R13, desc[UR8][R12.64] ;  /* 0x000000080c0d7981 */ /* 0x000ee8000c1e9900 */
[----:B------:R-:W3:Y:S01]  /*0410*/  LDG.E.CONSTANT R14, desc[UR8][R14.64] ;  /* 0x000000080e0e7981 */ /* 0x000ee2000c1e9900 */
[----:B------:R-:W-:-:S05]  /*0420*/  VIADD R19, R3, 0x200 ;  /* 0x0000020003137836 */ /* 0x000fca0000000000 */
[----:B------:R-:W-:Y:S01]  /*0430*/  ISETP.GE.AND P0, PT, R19, R22, PT ;  /* 0x000000161300720c */ /* 0x000fe20003f06270 */
[----:B------:R-:W-:Y:S02]  /*0440*/  VIADD R3, R3, 0x400 ;  /* 0x0000040003037836 */ /* 0x000fe40000000000 */
[----:B------:R-:W-:Y:S01]  /*0450*/  VIADD R17, R17, 0x400 ;  /* 0x0000040011117836 */ /* 0x000fe20000000000 */
[----:B--2--5:R-:W-:-:S04]  /*0460*/  VIMNMX3 R2, R9, R2, R10, PT ;  /* 0x000000020902720f */ /* 0x024fc8000380010a */
[----:B---3--:R-:W-:-:S05]  /*0470*/  VIMNMX3 R2, R13, R2, R14, PT ;  /* 0x000000020d02720f */ /* 0x008fca000380010e */
[----:B------:R-:W-:Y:S05]  /*0480*/  @!P0 BRA `(.L_x_67) ;  /* 0xfffffffc00b88947 */ /* 0x000fea000383ffff */
.L_x_63:
[----:B------:R-:W-:Y:S05]  /*0490*/  BSYNC.RECONVERGENT B1 ;  /* 0x0000000000017941 */ /* 0x000fea0003800200 */
.L_x_62:
[----:B------:R-:W-:Y:S01]  /*04a0*/  ISETP.GE.U32.AND P0, PT, R22, 0x100, PT ;  /* 0x000001001600780c */ /* 0x000fe20003f06070 */
        /* <DEDUP_REMOVED lines=9> */
[----:B------:R-:W1:Y:S06]  /*0540*/  SHFL.DOWN PT, R3, R2, 0x2, 0x1f ;  /* 0x08401f0002037f89 */ /* 0x000e6c00000e0000 */
[----:B0-----:R-:W0:Y:S01]  /*0550*/  @!P1 S2R R7, SR_CgaCtaId ;  /* 0x0000000000079919 */ /* 0x001e220000008800 */
[----:B------:R-:W-:Y:S02]  /*0560*/  @!P1 MOV R6, 0x400 ;  /* 0x0000040000069802 */ /* 0x000fe40000000f00 */
[----:B------:R-:W-:-:S04]  /*0570*/  @!P1 SHF.R.U32.HI R4, RZ, 0x3, R5 ;  /* 0x00000003ff049819 */ /* 0x000fc80000011605 */
[----:B------:R-:W-:Y:S02]  /*0580*/  @!P1 LOP3.LUT R4, R4, 0x7c, RZ, 0xc0, !PT ;  /* 0x0000007c04049812 */ /* 0x000fe400078ec0ff */
[----:B-1----:R-:W-:Y:S02]  /*0590*/  @!P0 VIMNMX R2, PT, PT, R2, R3, PT ;  /* 0x0000000302028248 */ /* 0x002fe40003fe0100 */
[----:B------:R-:W-:-:S03]  /*05a0*/  ISETP.GT.AND P0, PT, R8, 0x1b, PT ;  /* 0x0000001b0800780c */ /* 0x000fc60003f04270 */
[----:B------:R-:W1:Y:S01]  /*05b0*/  SHFL.DOWN PT, R3, R2, 0x4, 0x1f ;  /* 0x08801f0002037f89 */ /* 0x000e6200000e0000 */
[----:B0-----:R-:W-:-:S05]  /*05c0*/  @!P1 LEA R7, R7, R6, 0x18 ;  /* 0x0000000607079211 */ /* 0x001fca00078ec0ff */
[----:B------:R-:W-:-:S04]  /*05d0*/  @!P1 IMAD.IADD R4, R4, 0x1, R7 ;  /* 0x0000000104049824 */ /* 0x000fc800078e0207 */
[----:B-1----:R-:W-:Y:S02]  /*05e0*/  @!P0 VIMNMX R2, PT, PT, R2, R3, PT ;  /* 0x0000000302028248 */ /* 0x002fe40003fe0100 */
        /* <DEDUP_REMOVED lines=15> */
[----:B-1----:R-:W0:Y:S04]  /*06e0*/  LDS.128 R4, [UR4+0x10] ;  /* 0x00001004ff047984 */ /* 0x002e280008000c00 */
[----:B------:R-:W1:Y:S01]  /*06f0*/  LDS.64 R8, [UR4+0x20] ;  /* 0x00002004ff087984 */ /* 0x000e620008000a00 */
[----:B0-----:R-:W-:-:S04]  /*0700*/  VIMNMX3 R2, R2, R3, R4, PT ;  /* 0x000000030202720f */ /* 0x001fc80003800104 */
[----:B------:R-:W-:-:S04]  /*0710*/  VIMNMX3 R2, R5, R2, R6, PT ;  /* 0x000000020502720f */ /* 0x000fc80003800106 */
[----:B-1----:R-:W-:-:S04]  /*0720*/  VIMNMX3 R2, R7, R2, R8, PT ;  /* 0x000000020702720f */ /* 0x002fc80003800108 */
[----:B------:R-:W-:Y:S01]  /*0730*/  VIMNMX R3, PT, PT, R2, R9, PT ;  /* 0x0000000902037248 */ /* 0x000fe20003fe0100 */
[----:B------:R-:W-:Y:S06]  /*0740*/  BRA `(.L_x_69) ;  /* 0x0000002000787947 */ /* 0x000fec0003800000 */
.L_x_68:
[----:B0-----:R-:W0:Y:S01]  /*0750*/  S2R R6, SR_LANEID ;  /* 0x0000000000067919 */ /* 0x001e220000000000 */
[----:B------:R-:W-:-:S04]  /*0760*/  LOP3.LUT R2, R5, 0x3e0, RZ, 0xc0, !PT ;  /* 0x000003e005027812 */ /* 0x000fc800078ec0ff */
[----:B------:R-:W-:Y:S01]  /*0770*/  LOP3.LUT R7, RZ, R2, RZ, 0x33, !PT ;  /* 0x00000002ff077212 */ /* 0x000fe200078e33ff */
[----:B------:R-:W-:-:S04]  /*0780*/  VIADD R3, R2, 0x20 ;  /* 0x0000002002037836 */ /* 0x000fc80000000000 */
[----:B------:R-:W-:Y:S01]  /*0790*/  IMAD.IADD R7, R22, 0x1, R7 ;  /* 0x0000000116077824 */ /* 0x000fe200078e0207 */
[----:B------:R-:W-:-:S04]  /*07a0*/  ISETP.GT.U32.AND P0, PT, R3, R22, PT ;  /* 0x000000160300720c */ /* 0x000fc80003f04070 */
        /* <DEDUP_REMOVED lines=9> */
[----:B------:R-:W-:Y:S01]  /*0840*/  @!P1 SHF.R.U32.HI R3, RZ, 0x3, R5 ;  /* 0x00000003ff039819 */ /* 0x000fe20000011605 */
[----:B------:R-:W1:Y:S03]  /*0850*/  SHFL.DOWN PT, R2, R9, 0x2, R7 ;  /* 0x0840000009027989 */ /* 0x000e6600000e0007 */
[----:B------:R-:W-:-:S06]  /*0860*/  @!P1 LOP3.LUT R3, R3, 0x7c, RZ, 0xc0, !PT ;  /* 0x0000007c03039812 */ /* 0x000fcc00078ec0ff */
[----:B-1----:R-:W-:Y:S02]  /*0870*/  @!P0 VIMNMX R9, PT, PT, R9, R2, PT ;  /* 0x0000000209098248 */ /* 0x002fe40003fe0100 */
[----:B------:R-:W-:Y:S01]  /*0880*/  ISETP.GT.AND P0, PT, R4, R7, PT ;  /* 0x000000070400720c */ /* 0x000fe20003f04270 */
[----:B------:R-:W-:Y:S02]  /*0890*/  VIADD R4, R6, 0x8 ;  /* 0x0000000806047836 */ /* 0x000fe40000000000 */
[----:B------:R-:W1:Y:S10]  /*08a0*/  SHFL.DOWN PT, R2, R9, 0x4, R7 ;  /* 0x0880000009027989 */ /* 0x000e7400000e0007 */
[----:B-1----:R-:W-:-:S02]  /*08b0*/  @!P0 VIMNMX R9, PT, PT, R9, R2, PT ;  /* 0x0000000209098248 */ /* 0x002fc40003fe0100 */
[----:B------:R-:W-:Y:S01]  /*08c0*/  ISETP.GT.AND P0, PT, R4, R7, PT ;  /* 0x000000070400720c */ /* 0x000fe20003f04270 */
[----:B------:R-:W-:Y:S02]  /*08d0*/  VIADD R4, R6, 0x10 ;  /* 0x0000001006047836 */ /* 0x000fe40000000000 */
[----:B------:R-:W1:Y:S10]  /*08e0*/  SHFL.DOWN PT, R2, R9, 0x8, R7 ;  /* 0x0900000009027989 */ /* 0x000e7400000e0007 */
[----:B-1----:R-:W-:-:S02]  /*08f0*/  @!P0 VIMNMX R9, PT, PT, R9, R2, PT ;  /* 0x0000000209098248 */ /* 0x002fc40003fe0100 */
        /* <DEDUP_REMOVED lines=11> */
[----:B------:R-:W1:Y:S01]  /*09b0*/  S2UR UR5, SR_CgaCtaId ;  /* 0x00000000000579c3 */ /* 0x000e620000008800 */
[----:B------:R-:W-:Y:S01]  /*09c0*/  UMOV UR4, 0x400 ;  /* 0x0000040000047882 */ /* 0x000fe20000000000 */
[C---:B------:R-:W-:Y:S02]  /*09d0*/  ISETP.GT.U32.AND P2, PT, R22.reuse, 0x20, PT ;  /* 0x000000201600780c */ /* 0x040fe40003f44070 */
[C---:B------:R-:W-:Y:S02]  /*09e0*/  ISETP.GT.U32.AND P4, PT, R22.reuse, 0x40, PT ;  /* 0x000000401600780c */ /* 0x040fe40003f84070 */
[C---:B------:R-:W-:Y:S02]  /*09f0*/  ISETP.GT.U32.AND P3, PT, R22.reuse, 0x60, PT ;  /* 0x000000601600780c */ /* 0x040fe40003f64070 */
[----:B------:R-:W-:Y:S01]  /*0a00*/  ISETP.GT.U32.AND P1, PT, R22, 0x80, PT ;  /* 0x000000801600780c */ /* 0x000fe20003f24070 */
[----:B-1----:R-:W-:-:S09]  /*0a10*/  ULEA UR4, UR5, UR4, 0x18 ;  /* 0x0000000405047291 */ /* 0x002fd2000f8ec0ff */
[----:B------:R-:W1:Y:S04]  /*0a20*/  LDS R2, [UR4+0xc] ;  /* 0x00000c04ff027984 */ /* 0x000e680008000800 */
[----:B0-----:R-:W0:Y:S04]  /*0a30*/  LDS.128 R4, [UR4+0x10] ;  /* 0x00001004ff047984 */ /* 0x001e280008000c00 */
[----:B------:R-:W2:Y:S01]  /*0a40*/  LDS.64 R8, [UR4+0x20] ;  /* 0x00002004ff087984 */ /* 0x000ea20008000a00 */
[----:B-1----:R-:W-:Y:S02]  /*0a50*/  @P2 VIMNMX R3, PT, PT, R3, R2, PT ;  /* 0x0000000203032248 */ /* 0x002fe40003fe0100 */
[----:B------:R-:W-:-:S02]  /*0a60*/  ISETP.GT.U32.AND P2, PT, R22, 0xa0, PT ;  /* 0x000000a01600780c */ /* 0x000fc40003f44070 */
[----:B0-----:R-:W-:Y:S02]  /*0a70*/  @P4 VIMNMX R3, PT, PT, R3, R4, PT ;  /* 0x0000000403034248 */ /* 0x001fe40003fe0100 */
[C---:B------:R-:W-:Y:S02]  /*0a80*/  ISETP.GT.U32.AND P4, PT, R22.reuse, 0xc0, PT ;  /* 0x000000c01600780c */ /* 0x040fe40003f84070 */
[----:B------:R-:W-:Y:S02]  /*0a90*/  @P3 VIMNMX R3, PT, PT, R3, R5, PT ;  /* 0x0000000503033248 */ /* 0x000fe40003fe0100 */
[----:B------:R-:W-:Y:S02]  /*0aa0*/  ISETP.GT.U32.AND P3, PT, R22, 0xe0, PT ;  /* 0x000000e01600780c */ /* 0x000fe40003f64070 */
[----:B------:R-:W-:-:S04]  /*0ab0*/  @P1 VIMNMX R3, PT, PT, R3, R6, PT ;  /* 0x0000000603031248 */ /* 0x000fc80003fe0100 */
[----:B------:R-:W-:-:S04]  /*0ac0*/  @P2 VIMNMX R3, PT, PT, R3, R7, PT ;  /* 0x0000000703032248 */ /* 0x000fc80003fe0100 */
[----:B--2---:R-:W-:-:S04]  /*0ad0*/  @P4 VIMNMX R3, PT, PT, R3, R8, PT ;  /* 0x0000000803034248 */ /* 0x004fc80003fe0100 */
[----:B------:R-:W-:Y:S01]  /*0ae0*/  @P3 VIMNMX R3, PT, PT, R3, R9, PT ;  /* 0x0000000903033248 */ /* 0x000fe20003fe0100 */
[----:B------:R-:W-:Y:S06]  /*0af0*/  BRA `(.L_x_69) ;  /* 0x0000001c008c7947 */ /* 0x000fec0003800000 */
.L_x_59:
[----:B------:R-:W0:Y:S01]  /*0b00*/  S2R R2, SR_TID.X ;  /* 0x0000000000027919 */ /* 0x000e220000002100 */
[----:B------:R-:W1:Y:S02]  /*0b10*/  LDCU.64 UR6, c[0x0][0x380] ;  /* 0x00007000ff0677ac */ /* 0x000e640008000a00 */
[----:B-1----:R-:W-:Y:S02]  /*0b20*/  IMAD.U32 R20, RZ, RZ, UR6 ;  /* 0x00000006ff147e24 */ /* 0x002fe4000f8e00ff */
[----:B------:R-:W-:Y:S02]  /*0b30*/  IMAD.U32 R21, RZ, RZ, UR7 ;  /* 0x00000007ff157e24 */ /* 0x000fe4000f8e00ff */
[----:B0-----:R-:W-:-:S04]  /*0b40*/  IMAD R25, R2, 0x4, R23 ;  /* 0x0000000402197824 */ /* 0x001fc800078e0217 */
[----:B------:R-:W-:-:S05]  /*0b50*/  IMAD.WIDE.U32 R24, R25, 0x4, R20 ;  /* 0x0000000419187825 */ /* 0x000fca00078e0014 */
[----:B------:R-:W2:Y:S04]  /*0b60*/  LDG.E.128.CONSTANT R4, desc[UR8][R24.64] ;  /* 0x0000000818047981 */ /* 0x000ea8000c1e9d00 */
[----:B------:R-:W3:Y:S04]  /*0b70*/  LDG.E.128.CONSTANT R8, desc[UR8][R24.64+0x1000] ;  /* 0x0010000818087981 */ /* 0x000ee8000c1e9d00 */
[----:B------:R-:W4:Y:S04]  /*0b80*/  LDG.E.128.CONSTANT R12, desc[UR8][R24.64+0x2000] ;  /* 0x00200008180c7981 */ /* 0x000f28000c1e9d00 */
[----:B------:R-:W5:Y:S01]  /*0b90*/  LDG.E.128.CONSTANT R16, desc[UR8][R24.64+0x3000] ;  /* 0x0030000818107981 */ /* 0x000f62000c1e9d00 */
[----:B------:R-:W-:-:S02]  /*0ba0*/  ISETP.GE.U32.AND P0, PT, R22, UR5, PT ;  /* 0x0000000516007c0c */ /* 0x000fc4000bf06070 */
        /* <DEDUP_REMOVED lines=9> */
[----:B------:R-:W-:Y:S01]  /*0c40*/  VIADD R26, R23, UR5 ;  /* 0x00000005171a7c36 */ /* 0x000fe20008000000 */
[----:B------:R-:W-:Y:S01]  /*0c50*/  UMOV UR4, URZ ;  /* 0x000000ff00047c82 */ /* 0x000fe20008000000 */
[----:B------:R-:W-:Y:S02]  /*0c60*/  VIADD R25, R3, 0xfffff000 ;  /* 0xfffff00003197836 */ /* 0x000fe40000000000 */
[C---:B------:R-:W-:Y:S02]  /*0c70*/  VIADD R24, R26.reuse, 0x100 ;  /* 0x000001001a187836 */ /* 0x040fe40000000000 */
[C---:B------:R-:W-:Y:S01]  /*0c80*/  IMAD.IADD R23, R26.reuse, 0x1, R2 ;  /* 0x000000011a177824 */ /* 0x040fe200078e0202 */
[----:B------:R-:W-:Y:S01]  /*0c90*/  ISETP.GT.U32.AND P0, PT, R26, R25, PT ;  /* 0x000000191a00720c */ /* 0x000fe20003f04070 */
[----:B------:R-:W-:-:S12]  /*0ca0*/  IMAD.MOV.U32 R22, RZ, RZ, R26 ;  /* 0x000000ffff167224 */ /* 0x000fd800078e001a */
[----:B------:R-:W-:Y:S05]  /*0cb0*/  @P0 BRA `(.L_x_71) ;  /* 0x0000000000640947 */ /* 0x000fea0003800000 */
[----:B------:R-:W0:Y:S08]  /*0cc0*/  LDC R3, c[0x0][0x3a8] ;  /* 0x0000ea00ff037b82 */ /* 0x000e300000000800 */
[----:B------:R-:W1:Y:S02]  /*0cd0*/  LDC.64 R20, c[0x0][0x380] ;  /* 0x0000e000ff147b82 */ /* 0x000e640000000a00 */
.L_x_72:
[----:B------:R-:W-:-:S04]  /*0ce0*/  IMAD R29, R2, 0x4, R22 ;  /* 0x00000004021d7824 */ /* 0x000fc800078e0216 */
[----:B-1----:R-:W-:-:S05]  /*0cf0*/  IMAD.WIDE.U32 R28, R29, 0x4, R20 ;  /* 0x000000041d1c7825 */ /* 0x002fca00078e0014 */
[----:B------:R-:W2:Y:S04]  /*0d00*/  LDG.E.128.CONSTANT R4, desc[UR8][R28.64] ;  /* 0x000000081c047981 */ /* 0x000ea8000c1e9d00 */
[----:B------:R-:W3:Y:S04]  /*0d10*/  LDG.E.128.CONSTANT R8, desc[UR8][R28.64+0x1000] ;  /* 0x001000081c087981 */ /* 0x000ee8000c1e9d00 */
[----:B------:R-:W4:Y:S04]  /*0d20*/  LDG.E.128.CONSTANT R12, desc[UR8][R28.64+0x2000] ;  /* 0x002000081c0c7981 */ /* 0x000f28000c1e9d00 */
[----:B------:R-:W5:Y:S01]  /*0d30*/  LDG.E.128.CONSTANT R16, desc[UR8][R28.64+0x3000] ;  /* 0x003000081c107981 */ /* 0x000f62000c1e9d00 */
[----:B--2---:R-:W-:Y:S01]  /*0d40*/  VIMNMX3 R5, R4, R27, R5, PT ;  /* 0x0000001b0405720f */ /* 0x004fe20003800105 */
[----:B0-----:R-:W-:-:S03]  /*0d50*/  IMAD.IADD R4, R3, 0x1, -R22 ;  /* 0x0000000103047824 */ /* 0x001fc600078e0a16 */
[----:B------:R-:W-:Y:S02]  /*0d60*/  VIMNMX3 R5, R6, R5, R7, PT ;  /* 0x000000050605720f */ /* 0x000fe40003800107 */
[----:B------:R-:W-:Y:S02]  /*0d70*/  ISETP.GE.U32.AND P0, PT, R4, UR5, PT ;  /* 0x0000000504007c0c */ /* 0x000fe4000bf06070 */
[----:B---3--:R-:W-:-:S04]  /*0d80*/  VIMNMX3 R5, R8, R5, R9, PT ;  /* 0x000000050805720f */ /* 0x008fc80003800109 */
[----:B------:R-:W-:-:S04]  /*0d90*/  VIMNMX3 R5, R10, R5, R11, PT ;  /* 0x000000050a05720f */ /* 0x000fc8000380010b */
[----:B----4-:R-:W-:-:S04]  /*0da0*/  VIMNMX3 R5, R12, R5, R13, PT ;  /* 0x000000050c05720f */ /* 0x010fc8000380010d */
[----:B------:R-:W-:-:S04]  /*0db0*/  VIMNMX3 R5, R14, R5, R15, PT ;  /* 0x000000050e05720f */ /* 0x000fc8000380010f */
[----:B-----5:R-:W-:-:S04]  /*0dc0*/  VIMNMX3 R5, R16, R5, R17, PT ;  /* 0x000000051005720f */ /* 0x020fc80003800111 */
[----:B------:R-:W-:Y:S01]  /*0dd0*/  VIMNMX3 R27, R18, R5, R19, PT ;  /* 0x00000005121b720f */ /* 0x000fe20003800113 */
[----:B------:R-:W-:Y:S06]  /*0de0*/  @!P0 BRA `(.L_x_70) ;  /* 0x0000000000ec8947 */ /* 0x000fec0003800000 */
[----:B------:R-:W-:Y:S01]  /*0df0*/  VIADD R22, R22, UR5 ;  /* 0x0000000516167c36 */ /* 0x000fe20008000000 */
[----:B------:R-:W-:Y:S01]  /*0e00*/  UIADD3 UR4, UPT, UPT, UR4, 0x1, URZ ;  /* 0x0000000104047890 */ /* 0x000fe2000fffe0ff */
[----:B------:R-:W-:Y:S02]  /*0e10*/  VIADD R24, R24, UR5 ;  /* 0x0000000518187c36 */ /* 0x000fe40008000000 */
[----:B------:R-:W-:Y:S01]  /*0e20*/  VIADD R23, R23, UR5 ;  /* 0x0000000517177c36 */ /* 0x000fe20008000000 */
[----:B------:R-:W-:-:S13]  /*0e30*/  ISETP.GT.U32.AND P0, PT, R22, R25, PT ;  /* 0x000000191600720c */ /* 0x000fda0003f04070 */
[----:B------:R-:W-:Y:S05]  /*0e40*/  @!P0 BRA `(.L_x_72) ;  /* 0xfffffffc00a48947 */ /* 0x000fea000383ffff */
.L_x_71:
[----:B------:R-:W-:-:S13]  /*0e50*/  ISETP.GE.U32.AND P0, PT, R22, R3, PT ;  /* 0x000000031600720c */ /* 0x000fda0003f06070 */
[----:B------:R-:W-:Y:S05]  /*0e60*/  @P0 BRA `(.L_x_70) ;  /* 0x0000000000cc0947 */ /* 0x000fea0003800000 */
[----:B------:R-:W-:Y:S01]  /*0e70*/  IMAD.IADD R5, R3, 0x1, -R22 ;  /* 0x0000000103057824 */ /* 0x000fe200078e0a16 */
[----:B------:R-:W-:Y:S04]  /*0e80*/  BSSY.RECONVERGENT B1, `(.L_x_70) ;  /* 0x0000031000017945 */ /* 0x000fe80003800200 */
[----:B------:R-:W-:-:S13]  /*0e90*/  ISETP.GE.AND P0, PT, R2, R5, PT ;  /* 0x000000050200720c */ /* 0x000fda0003f06270 */
[----:B------:R-:W-:Y:S05]  /*0ea0*/  @P0 BRA `(.L_x_73) ;  /* 0x0000000000b80947 */ /* 0x000fea0003800000 */
[----:B------:R-:W0:Y:S01]  /*0eb0*/  LDC R7, c[0x0][0x3ac] ;  /* 0x0000eb00ff077b82 */ /* 0x000e220000000800 */
[----:B------:R-:W-:Y:S01]  /*0ec0*/  LOP3.LUT R4, RZ, R2, RZ, 0x33, !PT ;  /* 0x00000002ff047212 */ /* 0x000fe200078e33ff */
[----:B------:R-:W-:Y:S01]  /*0ed0*/  BSSY.RECONVERGENT B2, `(.L_x_74) ;  /* 0x0000016000027945 */ /* 0x000fe20003800200 */
[----:B------:R-:W-:-:S03]  /*0ee0*/  IMAD.MOV.U32 R9, RZ, RZ, R2 ;  /* 0x000000ffff097224 */ /* 0x000fc600078e0002 */
[----:B------:R-:W-:-:S04]  /*0ef0*/  IMAD.IADD R3, R4, 0x1, R3 ;  /* 0x0000000104037824 */ /* 0x000fc800078e0203 */
[C---:B------:R-:W-:Y:S01]  /*0f00*/  IMAD.IADD R26, R3.reuse, 0x1, -R26 ;  /* 0x00000001031a7824 */ /* 0x040fe200078e0a1a */
[C---:B------:R-:W-:Y:S02]  /*0f10*/  LOP3.LUT R4, R3.reuse, 0x300, RZ, 0xc0, !PT ;  /* 0x0000030003047812 */ /* 0x040fe400078ec0ff */
[----:B------:R-:W-:Y:S02]  /*0f20*/  LEA.HI R3, R3, 0x1, RZ, 0x18 ;  /* 0x0000000103037811 */ /* 0x000fe400078fc0ff */
[----:B------:R-:W-:Y:S01]  /*0f30*/  ISETP.NE.AND P0, PT, R4, 0x300, PT ;  /* 0x000003000400780c */ /* 0x000fe20003f05270 */
[----:B0-----:R-:W-:-:S04]  /*0f40*/  IMAD R7, R7, UR4, RZ ;  /* 0x0000000407077c24 */ /* 0x001fc8000f8e02ff */
[----:B------:R-:W-:-:S05]  /*0f50*/  IMAD R7, R7, -0x1000, R26 ;  /* 0xfffff00007077824 */ /* 0x000fca00078e021a */
[----:B------:R-:W-:-:S03]  /*0f60*/  ISETP.GE.U32.AND P1, PT, R7, 0x300, PT ;  /* 0x000003000700780c */ /* 0x000fc60003f26070 */
[----:B------:R-:W-:Y:S10]  /*0f70*/  @!P0 BRA `(.L_x_75) ;  /* 0x00000000002c8947 */ /* 0x000ff40003800000 */
[----:B------:R-:W-:Y:S01]  /*0f80*/  LOP3.LUT R3, R3, 0x3, RZ, 0xc0, !PT ;  /* 0x0000000303037812 */ /* 0x000fe200078ec0ff */
[----:B------:R-:W-:-:S04]  /*0f90*/  IMAD.MOV.U32 R9, RZ, RZ, R2 ;  /* 0x000000ffff097224 */ /* 0x000fc800078e0002 */
[----:B------:R-:W-:-:S07]  /*0fa0*/  IMAD.MOV R3, RZ, RZ, -R3 ;  /* 0x000000ffff037224 */ /* 0x000fce00078e0a03 */
.L_x_76:
[----:B------:R-:W-:-:S06]  /*0fb0*/  IMAD.WIDE.U32 R6, R23, 0x4, R20 ;  /* 0x0000000417067825 */ /* 0x000fcc00078e0014 */
[----:B------:R-:W2:Y:S01]  /*0fc0*/  LDG.E.CONSTANT R6, desc[UR8][R6.64] ;  /* 0x0000000806067981 */ /* 0x000ea2000c1e9900 */
[----:B------:R-:W-:Y:S02]  /*0fd0*/  VIADD R3, R3, 0x1 ;  /* 0x0000000103037836 */ /* 0x000fe40000000000 */
[----:B------:R-:W-:Y:S02]  /*0fe0*/  VIADD R9, R9, 0x100 ;  /* 0x0000010009097836 */ /* 0x000fe40000000000 */
[----:B------:R-:W-:Y:S01]  /*0ff0*/  VIADD R23, R23, 0x100 ;  /* 0x0000010017177836 */ /* 0x000fe20000000000 */
[----:B------:R-:W-:Y:S02]  /*1000*/  ISETP.NE.AND P0, PT, R3, RZ, PT ;  /* 0x000000ff0300720c */ /* 0x000fe40003f05270 */
[----:B--2---:R-:W-:-:S11]  /*1010*/  VIMNMX R27, PT, PT, R6, R27, PT ;  /* 0x0000001b061b7248 */ /* 0x004fd60003fe0100 */
[----:B------:R-:W-:Y:S05]  /*1020*/  @P0 BRA `(.L_x_76) ;  /* 0xfffffffc00e00947 */ /* 0x000fea000383ffff */
.L_x_75:
[----:B------:R-:W-:Y:S05]  /*1030*/  BSYNC.RECONVERGENT B2 ;  /* 0x0000000000027941 */ /* 0x000fea0003800200 */
.L_x_74:
[----:B------:R-:W-:Y:S05]  /*1040*/  @!P1 BRA `(.L_x_73) ;  /* 0x0000000000509947 */ /* 0x000fea0003800000 */
[C---:B------:R-:W-:Y:S02]  /*1050*/  IMAD.IADD R15, R9.reuse, 0x1, R24 ;  /* 0x00000001090f7824 */ /* 0x040fe400078e0218 */
[----:B------:R-:W-:-:S07]  /*1060*/  VIADD R3, R9, 0x200 ;  /* 0x0000020009037836 */ /* 0x000fce0000000000 */
.L_x_77:
[C---:B------:R-:W-:Y:S02]  /*1070*/  VIADD R7, R15.reuse, 0xffffff00 ;  /* 0xffffff000f077836 */ /* 0x040fe40000000000 */
[----:B------:R-:W-:-:S04]  /*1080*/  IMAD.WIDE.U32 R8, R15, 0x4, R20 ;  /* 0x000000040f087825 */ /* 0x000fc800078e0014 */
        /* <DEDUP_REMOVED lines=13> */
[----:B--2---:R-:W-:-:S04]  /*1160*/  VIMNMX3 R27, R6, R27, R8, PT ;  /* 0x0000001b061b720f */ /* 0x004fc80003800108 */
[----:B---3--:R-:W-:-:S05]  /*1170*/  VIMNMX3 R27, R10, R27, R12, PT ;  /* 0x0000001b0a1b720f */ /* 0x008fca000380010c */
[----:B------:R-:W-:Y:S05]  /*1180*/  @!P0 BRA `(.L_x_77) ;  /* 0xfffffffc00b88947 */ /* 0x000fea000383ffff */
.L_x_73:
[----:B------:R-:W-:Y:S05]  /*1190*/  BSYNC.RECONVERGENT B1 ;  /* 0x0000000000017941 */ /* 0x000fea0003800200 */
.L_x_70:
        /* <DEDUP_REMOVED lines=39> */
.L_x_58:
[----:B------:R-:W0:Y:S02]  /*1410*/  LDCU UR6, c[0x0][0x3a8] ;  /* 0x00007500ff0677ac */ /* 0x000e240008000800 */
[----:B0-----:R-:W-:-:S04]  /*1420*/  IADD3 R4, PT, PT, -R23, UR6, RZ ;  /* 0x0000000617047c10 */ /* 0x001fc8000fffe1ff */
        /* <DEDUP_REMOVED lines=9> */
[----:B------:R-:W-:-:S04]  /*14c0*/  IMAD.IADD R3, R23, 0x1, R2 ;  /* 0x0000000117037824 */ /* 0x000fc800078e0202 */
[----:B0-----:R-:W-:-:S05]  /*14d0*/  IMAD.WIDE.U32 R6, R3, 0x4, R6 ;  /* 0x0000000403067825 */ /* 0x001fca00078e0006 */
[----:B------:R0:W5:Y:S01]  /*14e0*/  LDG.E.CONSTANT R3, desc[UR8][R6.64] ;  /* 0x0000000806037981 */ /* 0x000162000c1e9900 */
[----:B------:R-:W-:-:S07]  /*14f0*/  VIADD R10, R2, 0x100 ;  /* 0x00000100020a7836 */ /* 0x000fce0000000000 */
.L_x_80:
[----:B------:R-:W-:Y:S05]  /*1500*/  BSYNC.RECONVERGENT B1 ;  /* 0x0000000000017941 */ /* 0x000fea0003800200 */
.L_x_79:
[----:B------:R-:W-:Y:S01]  /*1510*/  ISETP.GE.U32.AND P0, PT, R10, R4, PT ;  /* 0x000000040a00720c */ /* 0x000fe20003f06070 */
[----:B------:R-:W-:-:S12]  /*1520*/  BSSY.RECONVERGENT B1, `(.L_x_81) ;  /* 0x000002e000017945 */ /* 0x000fd80003800200 */
[----:B------:R-:W-:Y:S05]  /*1530*/  @P0 BRA `(.L_x_82) ;  /* 0x0000000000b00947 */ /* 0x000fea0003800000 */
[----:B------:R-:W-:Y:S01]  /*1540*/  LOP3.LUT R5, RZ, R10, RZ, 0x33, !PT ;  /* 0x0000000aff057212 */ /* 0x000fe200078e33ff */
[----:B------:R-:W-:Y:S04]  /*1550*/  BSSY.RECONVERGENT B2, `(.L_x_83) ;  /* 0x0000014000027945 */ /* 0x000fe80003800200 */
[----:B0-----:R-:W-:-:S04]  /*1560*/  VIADD R6, R5, UR6 ;  /* 0x0000000605067c36 */ /* 0x001fc80008000000 */
[C---:B------:R-:W-:Y:S01]  /*1570*/  IMAD.IADD R7, R6.reuse, 0x1, -R23 ;  /* 0x0000000106077824 */ /* 0x040fe200078e0a17 */
[----:B------:R-:W-:-:S04]  /*1580*/  LOP3.LUT R5, R6, 0x300, RZ, 0xc0, !PT ;  /* 0x0000030006057812 */ /* 0x000fc800078ec0ff */
[----:B------:R-:W-:Y:S02]  /*1590*/  ISETP.NE.AND P0, PT, R5, 0x300, PT ;  /* 0x000003000500780c */ /* 0x000fe40003f05270 */
[----:B------:R-:W-:-:S11]  /*15a0*/  ISETP.GE.U32.AND P1, PT, R7, 0x300, PT ;  /* 0x000003000700780c */ /* 0x000fd60003f26070 */
[----:B------:R-:W-:Y:S05]  /*15b0*/  @!P0 BRA `(.L_x_84) ;  /* 0x0000000000348947 */ /* 0x000fea0003800000 */
[----:B------:R-:W0:Y:S01]  /*15c0*/  LDC.64 R8, c[0x0][0x380] ;  /* 0x0000e000ff087b82 */ /* 0x000e220000000a00 */
[----:B------:R-:W-:Y:S01]  /*15d0*/  LEA.HI R5, R6, 0x1, RZ, 0x18 ;  /* 0x0000000106057811 */ /* 0x000fe200078fc0ff */
[----:B------:R-:W-:-:S03]  /*15e0*/  IMAD.IADD R11, R23, 0x1, R10 ;  /* 0x00000001170b7824 */ /* 0x000fc600078e020a */
[----:B------:R-:W-:-:S05]  /*15f0*/  LOP3.LUT R5, R5, 0x3, RZ, 0xc0, !PT ;  /* 0x0000000305057812 */ /* 0x000fca00078ec0ff */
[----:B------:R-:W-:-:S07]  /*1600*/  IMAD.MOV R5, RZ, RZ, -R5 ;  /* 0x000000ffff057224 */ /* 0x000fce00078e0a05 */
.L_x_85:
        /* <DEDUP_REMOVED lines=8> */
.L_x_84:
[----:B------:R-:W-:Y:S05]  /*1690*/  BSYNC.RECONVERGENT B2 ;  /* 0x0000000000027941 */ /* 0x000fea0003800200 */
.L_x_83:
[----:B------:R-:W-:Y:S05]  /*16a0*/  @!P1 BRA `(.L_x_82) ;  /* 0x0000000000549947 */ /* 0x000fea0003800000 */
[----:B------:R-:W0:Y:S01]  /*16b0*/  LDC.64 R6, c[0x0][0x380] ;  /* 0x0000e000ff067b82 */ /* 0x000e220000000a00 */
[----:B------:R-:W-:Y:S02]  /*16c0*/  IMAD.IADD R23, R23, 0x1, R10 ;  /* 0x0000000117177824 */ /* 0x000fe400078e020a */
[----:B------:R-:W-:-:S07]  /*16d0*/  VIADD R5, R10, 0x200 ;  /* 0x000002000a057836 */ /* 0x000fce0000000000 */
.L_x_86:
        /* <DEDUP_REMOVED lines=18> */
.L_x_82:
[----:B------:R-:W-:Y:S05]  /*1800*/  BSYNC.RECONVERGENT B1 ;  /* 0x0000000000017941 */ /* 0x000fea0003800200 */
.L_x_81:
[----:B------:R-:W-:Y:S01]  /*1810*/  ISETP.GE.U32.AND P0, PT, R4, 0x100, PT ;  /* 0x000001000400780c */ /* 0x000fe20003f06070 */
[----:B0----5:R-:W-:-:S12]  /*1820*/  IMAD.MOV.U32 R6, RZ, RZ, R3 ;  /* 0x000000ffff067224 */ /* 0x021fd800078e0003 */
[----:B------:R-:W-:Y:S05]  /*1830*/  @!P0 BRA `(.L_x_87) ;  /* 0x0000000000a08947 */ /* 0x000fea0003800000 */
[----:B------:R-:W0:Y:S01]  /*1840*/  S2R R8, SR_LANEID ;  /* 0x0000000000087919 */ /* 0x000e220000000000 */
[----:B------:R-:W1:Y:S02]  /*1850*/  SHFL.DOWN PT, R3, R6, 0x1, 0x1f ;  /* 0x08201f0006037f89 */ /* 0x000e6400000e0000 */
[----:B-1----:R-:W-:Y:S02]  /*1860*/  VIMNMX R3, PT, PT, R3, R6, PT ;  /* 0x0000000603037248 */ /* 0x002fe40003fe0100 */
[C---:B0-----:R-:W-:Y:S02]  /*1870*/  ISETP.GT.AND P0, PT, R8.reuse, 0x1e, PT ;  /* 0x0000001e0800780c */ /* 0x041fe40003f04270 */
[----:B------:R-:W-:Y:S02]  /*1880*/  ISETP.NE.AND P1, PT, R8, RZ, PT ;  /* 0x000000ff0800720c */ /* 0x000fe40003f25270 */
[----:B------:R-:W-:Y:S02]  /*1890*/  SEL R3, R6, R3, P0 ;  /* 0x0000000306037207 */ /* 0x000fe40000000000 */
[----:B------:R-:W-:-:S03]  /*18a0*/  ISETP.GT.AND P0, PT, R8, 0x1d, PT ;  /* 0x0000001d0800780c */ /* 0x000fc60003f04270 */
[----:B------:R-:W0:Y:S06]  /*18b0*/  SHFL.DOWN PT, R4, R3, 0x2, 0x1f ;  /* 0x08401f0003047f89 */ /* 0x000e2c00000e0000 */
        /* <DEDUP_REMOVED lines=25> */
[----:B----4-:R-:W0:Y:S04]  /*1a50*/  LDS.128 R4, [UR4+0x10] ;  /* 0x00001004ff047984 */ /* 0x010e280008000c00 */
[----:B------:R-:W1:Y:S01]  /*1a60*/  LDS.64 R8, [UR4+0x20] ;  /* 0x00002004ff087984 */ /* 0x000e620008000a00 */
[----:B0-----:R-:W-:-:S04]  /*1a70*/  VIMNMX3 R2, R2, R3, R4, PT ;  /* 0x000000030202720f */ /* 0x001fc80003800104 */
[----:B------:R-:W-:-:S04]  /*1a80*/  VIMNMX3 R2, R5, R2, R6, PT ;  /* 0x000000020502720f */ /* 0x000fc80003800106 */
[----:B-1----:R-:W-:-:S04]  /*1a90*/  VIMNMX3 R2, R7, R2, R8, PT ;  /* 0x000000020702720f */ /* 0x002fc80003800108 */
[----:B------:R-:W-:Y:S01]  /*1aa0*/  VIMNMX R3, PT, PT, R2, R9, PT ;  /* 0x0000000902037248 */ /* 0x000fe20003fe0100 */
[----:B------:R-:W-:Y:S06]  /*1ab0*/  BRA `(.L_x_69) ;  /* 0x0000000c009c7947 */ /* 0x000fec0003800000 */
.L_x_87:
[----:B------:R-:W0:Y:S01]  /*1ac0*/  S2R R8, SR_LANEID ;  /* 0x0000000000087919 */ /* 0x000e220000000000 */
[----:B------:R-:W-:-:S05]  /*1ad0*/  LOP3.LUT R3, R2, 0x3e0, RZ, 0xc0, !PT ;  /* 0x000003e002037812 */ /* 0x000fca00078ec0ff */
[----:B------:R-:W-:Y:S01]  /*1ae0*/  VIADD R5, R3, 0x20 ;  /* 0x0000002003057836 */ /* 0x000fe20000000000 */
[----:B------:R-:W-:-:S04]  /*1af0*/  LOP3.LUT R3, RZ, R3, RZ, 0x33, !PT ;  /* 0x00000003ff037212 */ /* 0x000fc800078e33ff */
[----:B------:R-:W-:Y:S01]  /*1b00*/  ISETP.GT.U32.AND P0, PT, R5, R4, PT ;  /* 0x000000040500720c */ /* 0x000fe20003f04070 */
[----:B------:R-:W-:-:S05]  /*1b10*/  IMAD.IADD R3, R3, 0x1, R4 ;  /* 0x0000000103037824 */ /* 0x000fca00078e0204 */
[----:B------:R-:W-:-:S05]  /*1b20*/  SEL R5, R3, 0x1f, P0 ;  /* 0x0000001f03057807 */ /* 0x000fca0000000000 */
[----:B------:R-:W1:Y:S01]  /*1b30*/  SHFL.DOWN PT, R3, R6, 0x1, R5 ;  /* 0x0820000006037989 */ /* 0x000e6200000e0005 */
[C---:B0-----:R-:W-:Y:S01]  /*1b40*/  ISETP.GE.AND P0, PT, R8.reuse, R5, PT ;  /* 0x000000050800720c */ /* 0x041fe20003f06270 */
[C---:B------:R-:W-:Y:S01]  /*1b50*/  VIADD R10, R8.reuse, 0x2 ;  /* 0x00000002080a7836 */ /* 0x040fe20000000000 */
[----:B------:R-:W-:-:S11]  /*1b60*/  ISETP.NE.AND P1, PT, R8, RZ, PT ;  /* 0x000000ff0800720c */ /* 0x000fd60003f25270 */
[----:B-1----:R-:W-:Y:S02]  /*1b70*/  @!P0 VIMNMX R6, PT, PT, R3, R6, PT ;  /* 0x0000000603068248 */ /* 0x002fe40003fe0100 */
[----:B------:R-:W0:Y:S01]  /*1b80*/  @!P1 S2R R9, SR_CgaCtaId ;  /* 0x0000000000099919 */ /* 0x000e220000008800 */
[----:B------:R-:W-:Y:S01]  /*1b90*/  ISETP.GT.AND P0, PT, R10, R5, PT ;  /* 0x000000050a00720c */ /* 0x000fe20003f04270 */
[----:B------:R-:W-:Y:S01]  /*1ba0*/  VIADD R10, R8, 0x4 ;  /* 0x00000004080a7836 */ /* 0x000fe20000000000 */
[----:B------:R-:W-:Y:S01]  /*1bb0*/  @!P1 SHF.R.U32.HI R7, RZ, 0x3, R2 ;  /* 0x00000003ff079819 */ /* 0x000fe20000011602 */
[----:B------:R-:W1:Y:S03]  /*1bc0*/  SHFL.DOWN PT, R3, R6, 0x2, R5 ;  /* 0x0840000006037989 */ /* 0x000e6600000e0005 */
[----:B------:R-:W-:-:S07]  /*1bd0*/  @!P1 LOP3.LUT R7, R7, 0x7c, RZ, 0xc0, !PT ;  /* 0x0000007c07079812 */ /* 0x000fce00078ec0ff */
[----:B-1----:R-:W-:Y:S02]  /*1be0*/  @!P0 VIMNMX R6, PT, PT, R6, R3, PT ;  /* 0x0000000306068248 */ /* 0x002fe40003fe0100 */
[----:B------:R-:W-:Y:S01]  /*1bf0*/  ISETP.GT.AND P0, PT, R10, R5, PT ;  /* 0x000000050a00720c */ /* 0x000fe20003f04270 */
[C---:B------:R-:W-:Y:S02]  /*1c00*/  VIADD R10, R8.reuse, 0x8 ;  /* 0x00000008080a7836 */ /* 0x040fe40000000000 */
[----:B------:R-:W1:Y:S01]  /*1c10*/  SHFL.DOWN PT, R3, R6, 0x4, R5 ;  /* 0x0880000006037989 */ /* 0x000e6200000e0005 */
[----:B------:R-:W-:-:S09]  /*1c20*/  VIADD R8, R8, 0x10 ;  /* 0x0000001008087836 */ /* 0x000fd20000000000 */
[----:B-1----:R-:W-:Y:S02]  /*1c30*/  @!P0 VIMNMX R6, PT, PT, R6, R3, PT ;  /* 0x0000000306068248 */ /* 0x002fe40003fe0100 */
[----:B------:R-:W-:-:S03]  /*1c40*/  ISETP.GT.AND P0, PT, R10, R5, PT ;  /* 0x000000050a00720c */ /* 0x000fc60003f04270 */
        /* <DEDUP_REMOVED lines=34> */
.L_x_78:
[----:B------:R-:W0:Y:S01]  /*1e70*/  S2R R6, SR_TID.X ;  /* 0x0000000000067919 */ /* 0x000e220000002100 */
[----:B------:R-:W1:Y:S02]  /*1e80*/  LDCU.64 UR10, c[0x0][0x380] ;  /* 0x00007000ff0a77ac */ /* 0x000e640008000a00 */
[----:B-1----:R-:W-:Y:S02]  /*1e90*/  IMAD.U32 R2, RZ, RZ, UR10 ;  /* 0x0000000aff027e24 */ /* 0x002fe4000f8e00ff */
[----:B------:R-:W-:Y:S02]  /*1ea0*/  IMAD.U32 R3, RZ, RZ, UR11 ;  /* 0x0000000bff037e24 */ /* 0x000fe4000f8e00ff */
[----:B0-----:R-:W-:-:S04]  /*1eb0*/  IMAD.IADD R9, R23, 0x1, R6 ;  /* 0x0000000117097824 */ /* 0x001fc800078e0206 */
[----:B------:R-:W-:-:S05]  /*1ec0*/  IMAD.WIDE.U32 R8, R9, 0x4, R2 ;  /* 0x0000000409087825 */ /* 0x000fca00078e0002 */
        /* <DEDUP_REMOVED lines=16> */
[----:B------:R-:W-:-:S02]  /*1fd0*/  ISETP.GE.U32.AND P0, PT, R4, UR5, PT ;  /* 0x0000000504007c0c */ /* 0x000fc4000bf06070 */
[----:B--2---:R-:W-:-:S04]  /*1fe0*/  VIMNMX3 R7, R7, R24, R12, PT ;  /* 0x000000180707720f */ /* 0x004fc8000380010c */
[----:B---3--:R-:W-:-:S04]  /*1ff0*/  VIMNMX3 R7, R11, R7, R14, PT ;  /* 0x000000070b07720f */ /* 0x008fc8000380010e */
[----:B----4-:R-:W-:-:S04]  /*2000*/  VIMNMX3 R7, R13, R7, R16, PT ;  /* 0x000000070d07720f */ /* 0x010fc80003800110 */
[----:B-----5:R-:W-:-:S04]  /*2010*/  VIMNMX3 R7, R15, R7, R18, PT ;  /* 0x000000070f07720f */ /* 0x020fc80003800112 */
[----:B------:R-:W-:-:S04]  /*2020*/  VIMNMX3 R7, R17, R7, R20, PT ;  /* 0x000000071107720f */ /* 0x000fc80003800114 */
[----:B------:R-:W-:-:S04]  /*2030*/  VIMNMX3 R7, R19, R7, R22, PT ;  /* 0x000000071307720f */ /* 0x000fc80003800116 */
[----:B------:R-:W-:-:S04]  /*2040*/  VIMNMX3 R10, R5, R7, R10, PT ;  /* 0x00000007050a720f */ /* 0x000fc8000380010a */
[----:B------:R-:W-:Y:S01]  /*2050*/  VIMNMX R7, PT, PT, R21, R10, PT ;  /* 0x0000000a15077248 */ /* 0x000fe20003fe0100 */
[----:B------:R-:W-:Y:S06]  /*2060*/  @!P0 BRA `(.L_x_88) ;  /* 0x0000000400988947 */ /* 0x000fec0003800000 */
[----:B------:R-:W-:Y:S01]  /*2070*/  UIADD3 UR7, UPT, UPT, UR6, -0x1000, URZ ;  /* 0xfffff00006077890 */ /* 0x000fe2000fffe0ff */
[----:B------:R-:W-:Y:S01]  /*2080*/  VIADD R23, R23, UR5 ;  /* 0x0000000517177c36 */ /* 0x000fe20008000000 */
[----:B------:R-:W-:-:S03]  /*2090*/  UMOV UR4, URZ ;  /* 0x000000ff00047c82 */ /* 0x000fc60008000000 */
[C---:B------:R-:W-:Y:S01]  /*20a0*/  VIADD R8, R23.reuse, 0x100 ;  /* 0x0000010017087836 */ /* 0x040fe20000000000 */
[C---:B------:R-:W-:Y:S01]  /*20b0*/  ISETP.GT.U32.AND P0, PT, R23.reuse, UR7, PT ;  /* 0x0000000717007c0c */ /* 0x040fe2000bf04070 */
[----:B------:R-:W-:-:S12]  /*20c0*/  IMAD.IADD R9, R23, 0x1, R6 ;  /* 0x0000000117097824 */ /* 0x000fd800078e0206 */
[----:B------:R-:W-:Y:S05]  /*20d0*/  @P0 BRA `(.L_x_89) ;  /* 0x0000000000980947 */ /* 0x000fea0003800000 */
[----:B------:R-:W0:Y:S01]  /*20e0*/  LDC.64 R2, c[0x0][0x380] ;  /* 0x0000e000ff027b82 */ /* 0x000e220000000a00 */
[----:B------:R-:W1:Y:S01]  /*20f0*/  LDCU UR6, c[0x0][0x3a8] ;  /* 0x00007500ff0677ac */ /* 0x000e620008000800 */
[----:B------:R-:W-:Y:S01]  /*2100*/  NOP ;  /* 0x0000000000007918 */ /* 0x000fe20000000000 */
.L_x_90:
[----:B------:R-:W-:-:S04]  /*2110*/  IMAD.IADD R5, R6, 0x1, R23 ;  /* 0x0000000106057824 */ /* 0x000fc800078e0217 */
[----:B0-----:R-:W-:-:S05]  /*2120*/  IMAD.WIDE.U32 R4, R5, 0x4, R2 ;  /* 0x0000000405047825 */ /* 0x001fca00078e0002 */
        /* <DEDUP_REMOVED lines=12> */
[----:B------:R-:W5:Y:S01]  /*21f0*/  LDG.E.CONSTANT R20, desc[UR8][R4.64+0x3c00] ;  /* 0x003c000804147981 */ /* 0x000f62000c1e9900 */
[----:B--2---:R-:W-:-:S03]  /*2200*/  VIMNMX3 R24, R18, R7, R19, PT ;  /* 0x000000071218720f */ /* 0x004fc60003800113 */
[----:B------:R-:W2:Y:S04]  /*2210*/  LDG.E.CONSTANT R18, desc[UR8][R4.64+0x3000] ;  /* 0x0030000804127981 */ /* 0x000ea8000c1e9900 */
[----:B------:R-:W2:Y:S04]  /*2220*/  LDG.E.CONSTANT R19, desc[UR8][R4.64+0x3400] ;  /* 0x0034000804137981 */ /* 0x000ea8000c1e9900 */
[----:B------:R-:W2:Y:S01]  /*2230*/  LDG.E.CONSTANT R7, desc[UR8][R4.64+0x3800] ;  /* 0x0038000804077981 */ /* 0x000ea2000c1e9900 */
[----:B---3--:R-:W-:-:S04]  /*2240*/  VIMNMX3 R21, R21, R24, R22, PT ;  /* 0x000000181515720f */ /* 0x008fc80003800116 */
[----:B----4-:R-:W-:-:S04]  /*2250*/  VIMNMX3 R16, R16, R21, R17, PT ;  /* 0x000000151010720f */ /* 0x010fc80003800111 */
[----:B-----5:R-:W-:-:S04]  /*2260*/  VIMNMX3 R14, R14, R16, R15, PT ;  /* 0x000000100e0e720f */ /* 0x020fc8000380010f */
[----:B------:R-:W-:Y:S02]  /*2270*/  VIMNMX3 R12, R12, R14, R13, PT ;  /* 0x0000000e0c0c720f */ /* 0x000fe4000380010d */
[----:B-1----:R-:W-:-:S04]  /*2280*/  IADD3 R13, PT, PT, -R23, UR6, RZ ;  /* 0x00000006170d7c10 */ /* 0x002fc8000fffe1ff */
[----:B------:R-:W-:Y:S02]  /*2290*/  ISETP.GE.U32.AND P0, PT, R13, UR5, PT ;  /* 0x000000050d007c0c */ /* 0x000fe4000bf06070 */
[----:B------:R-:W-:-:S04]  /*22a0*/  VIMNMX3 R10, R11, R12, R10, PT ;  /* 0x0000000c0b0a720f */ /* 0x000fc8000380010a */
[----:B--2---:R-:W-:-:S04]  /*22b0*/  VIMNMX3 R10, R18, R10, R19, PT ;  /* 0x0000000a120a720f */ /* 0x004fc80003800113 */
[----:B------:R-:W-:-:S03]  /*22c0*/  VIMNMX3 R7, R7, R10, R20, PT ;  /* 0x0000000a0707720f */ /* 0x000fc60003800114 */
[----:B------:R-:W-:Y:S05]  /*22d0*/  @!P0 BRA `(.L_x_88) ;  /* 0x0000000000fc8947 */ /* 0x000fea0003800000 */
[----:B------:R-:W-:Y:S01]  /*22e0*/  VIADD R23, R23, UR5 ;  /* 0x0000000517177c36 */ /* 0x000fe20008000000 */
[----:B------:R-:W-:Y:S01]  /*22f0*/  UIADD3 UR4, UPT, UPT, UR4, 0x1, URZ ;  /* 0x0000000104047890 */ /* 0x000fe2000fffe0ff */
[----:B------:R-:W-:Y:S02]  /*2300*/  VIADD R8, R8, UR5 ;  /* 0x0000000508087c36 */ /* 0x000fe40008000000 */
[----:B------:R-:W-:Y:S01]  /*2310*/  VIADD R9, R9, UR5 ;  /* 0x0000000509097c36 */ /* 0x000fe20008000000 */
[----:B------:R-:W-:-:S13]  /*2320*/  ISETP.GT.U32.AND P0, PT, R23, UR7, PT ;  /* 0x0000000717007c0c */ /* 0x000fda000bf04070 */
[----:B------:R-:W-:Y:S05]  /*2330*/  @!P0 BRA `(.L_x_90) ;  /* 0xfffffffc00748947 */ /* 0x000fea000383ffff */
.L_x_89:
[----:B------:R-:W-:-:S13]  /*2340*/  ISETP.GE.U32.AND P0, PT, R23, UR6, PT ;  /* 0x0000000617007c0c */ /* 0x000fda000bf06070 */
[----:B------:R-:W-:Y:S05]  /*2350*/  @P0 BRA `(.L_x_88) ;  /* 0x0000000000dc0947 */ /* 0x000fea0003800000 */
[----:B------:R-:W-:Y:S01]  /*2360*/  IADD3 R23, PT, PT, -R23, UR6, RZ ;  /* 0x0000000617177c10 */ /* 0x000fe2000fffe1ff */
[----:B------:R-:W-:Y:S03]  /*2370*/  BSSY.RECONVERGENT B1, `(.L_x_88) ;  /* 0x0000035000017945 */ /* 0x000fe60003800200 */
[----:B------:R-:W-:-:S13]  /*2380*/  ISETP.GE.AND P0, PT, R6, R23, PT ;  /* 0x000000170600720c */ /* 0x000fda0003f06270 */
[----:B------:R-:W-:Y:S05]  /*2390*/  @P0 BRA `(.L_x_91) ;  /* 0x0000000000c80947 */ /* 0x000fea0003800000 */
[----:B------:R-:W0:Y:S01]  /*23a0*/  LDCU UR5, c[0x0][0x3ac] ;  /* 0x00007580ff0577ac */ /* 0x000e220008000800 */
[----:B------:R-:W1:Y:S01]  /*23b0*/  LDC R10, c[0x0][0x3ac] ;  /* 0x0000eb00ff0a7b82 */ /* 0x000e620000000800 */
[----:B------:R-:W-:Y:S01]  /*23c0*/  LOP3.LUT R4, RZ, R6, RZ, 0x33, !PT ;  /* 0x00000006ff047212 */ /* 0x000fe200078e33ff */
[----:B------:R-:W-:Y:S01]  /*23d0*/  IMAD.SHL.U32 R11, R0, 0x1000, RZ ;  /* 0x00001000000b7824 */ /* 0x000fe200078e00ff */
[----:B------:R-:W-:Y:S03]  /*23e0*/  BSSY.RECONVERGENT B2, `(.L_x_92) ;  /* 0x0000018000027945 */ /* 0x000fe60003800200 */
[----:B------:R-:W-:Y:S01]  /*23f0*/  VIADD R5, R4, UR6 ;  /* 0x0000000604057c36 */ /* 0x000fe20008000000 */
[----:B0-----:R-:W-:-:S06]  /*2400*/  USHF.L.U32 UR5, UR5, 0xc, URZ ;  /* 0x0000000c05057899 */ /* 0x001fcc00080006ff */
[----:B------:R-:W-:-:S04]  /*2410*/  VIADD R4, R11, UR5 ;  /* 0x000000050b047c36 */ /* 0x000fc80008000000 */
[C---:B------:R-:W-:Y:S02]  /*2420*/  IMAD.IADD R11, R5.reuse, 0x1, -R4 ;  /* 0x00000001050b7824 */ /* 0x040fe400078e0a04 */
[----:B-1----:R-:W-:Y:S01]  /*2430*/  IMAD R4, R10, UR4, RZ ;  /* 0x000000040a047c24 */ /* 0x002fe2000f8e02ff */
[C---:B------:R-:W-:Y:S02]  /*2440*/  LOP3.LUT R10, R5.reuse, 0x300, RZ, 0xc0, !PT ;  /* 0x00000300050a7812 */ /* 0x040fe400078ec0ff */
[----:B------:R-:W-:Y:S01]  /*2450*/  LEA.HI R5, R5, 0x1, RZ, 0x18 ;  /* 0x0000000105057811 */ /* 0x000fe200078fc0ff */
[----:B------:R-:W-:Y:S01]  /*2460*/  IMAD R4, R4, -0x1000, R11 ;  /* 0xfffff00004047824 */ /* 0x000fe200078e020b */
[----:B------:R-:W-:Y:S01]  /*2470*/  ISETP.NE.AND P0, PT, R10, 0x300, PT ;  /* 0x000003000a00780c */ /* 0x000fe20003f05270 */
[----:B------:R-:W-:-:S03]  /*2480*/  IMAD.MOV.U32 R11, RZ, RZ, R6 ;  /* 0x000000ffff0b7224 */ /* 0x000fc600078e0006 */
[----:B------:R-:W-:-:S09]  /*2490*/  ISETP.GE.U32.AND P1, PT, R4, 0x300, PT ;  /* 0x000003000400780c */ /* 0x000fd20003f26070 */
[----:B------:R-:W-:Y:S05]  /*24a0*/  @!P0 BRA `(.L_x_93) ;  /* 0x00000000002c8947 */ /* 0x000fea0003800000 */
[----:B------:R-:W-:Y:S01]  /*24b0*/  LOP3.LUT R5, R5, 0x3, RZ, 0xc0, !PT ;  /* 0x0000000305057812 */ /* 0x000fe200078ec0ff */
[----:B------:R-:W-:-:S04]  /*24c0*/  IMAD.MOV.U32 R11, RZ, RZ, R6 ;  /* 0x000000ffff0b7224 */ /* 0x000fc800078e0006 */
[----:B------:R-:W-:-:S07]  /*24d0*/  IMAD.MOV R10, RZ, RZ, -R5 ;  /* 0x000000ffff0a7224 */ /* 0x000fce00078e0a05 */
.L_x_94:
        /* <DEDUP_REMOVED lines=8> */
.L_x_93:
[----:B------:R-:W-:Y:S05]  /*2560*/  BSYNC.RECONVERGENT B2 ;  /* 0x0000000000027941 */ /* 0x000fea0003800200 */
.L_x_92:
[----:B------:R-:W-:Y:S05]  /*2570*/  @!P1 BRA `(.L_x_91) ;  /* 0x0000000000509947 */ /* 0x000fea0003800000 */
[C---:B------:R-:W-:Y:S02]  /*2580*/  IMAD.IADD R15, R11.reuse, 0x1, R8 ;  /* 0x000000010b0f7824 */ /* 0x040fe400078e0208 */
[----:B------:R-:W-:-:S07]  /*2590*/  VIADD R14, R11, 0x200 ;  /* 0x000002000b0e7836 */ /* 0x000fce0000000000 */
.L_x_95:
        /* <DEDUP_REMOVED lines=18> */
.L_x_91:
[----:B------:R-:W-:Y:S05]  /*26c0*/  BSYNC.RECONVERGENT B1 ;  /* 0x0000000000017941 */ /* 0x000fea0003800200 */
.L_x_88:
        /* <DEDUP_REMOVED lines=31> */
[----:B---3--:R-:W-:Y:S04]  /*28c0*/  LDS R2, [UR4+0xc] ;  /* 0x00000c04ff027984 */ /* 0x008fe80008000800 */
[----:B------:R-:W0:Y:S04]  /*28d0*/  LDS.128 R4, [UR4+0x10] ;  /* 0x00001004ff047984 */ /* 0x000e280008000c00 */
[----:B------:R-:W1:Y:S01]  /*28e0*/  LDS.64 R8, [UR4+0x20] ;  /* 0x00002004ff087984 */ /* 0x000e620008000a00 */
[----:B0-----:R-:W-:-:S04]  /*28f0*/  VIMNMX3 R2, R2, R3, R4, PT ;  /* 0x000000030202720f */ /* 0x001fc80003800104 */
[----:B------:R-:W-:-:S04]  /*2900*/  VIMNMX3 R2, R5, R2, R6, PT ;  /* 0x000000020502720f */ /* 0x000fc80003800106 */
[----:B-1----:R-:W-:-:S04]  /*2910*/  VIMNMX3 R2, R7, R2, R8, PT ;  /* 0x000000020702720f */ /* 0x002fc80003800108 */
[----:B------:R-:W-:-:S07]  /*2920*/  VIMNMX R3, PT, PT, R2, R9, PT ;  /* 0x0000000902037248 */ /* 0x000fce0003fe0100 */
.L_x_69:
[----:B------:R-:W-:Y:S05]  /*2930*/  BSYNC.RECONVERGENT B0 ;  /* 0x0000000000007941 */ /* 0x000fea0003800200 */
.L_x_57:
[----:B------:R-:W-:Y:S05]  /*2940*/  @P0 EXIT ;  /* 0x000000000000094d */ /* 0x000fea0003800000 */
[----:B01234-:R-:W0:Y:S02]  /*2950*/  LDC.64 R4, c[0x0][0x388] ;  /* 0x0000e200ff047b82 */ /* 0x01fe240000000a00 */
[----:B0-----:R-:W-:-:S05]  /*2960*/  IMAD.WIDE.U32 R4, R0, 0x4, R4 ;  /* 0x0000000400047825 */ /* 0x001fca00078e0004 */
[----:B------:R-:W-:Y:S01]  /*2970*/  STG.E desc[UR8][R4.64], R3 ;  /* 0x0000000304007986 */ /* 0x000fe2000c101908 */
[----:B------:R-:W-:Y:S05]  /*2980*/  EXIT ;  /* 0x000000000000794d */ /* 0x000fea0003800000 */
.L_x_96:
        /* <DEDUP_REMOVED lines=15> */
.L_x_148:


//--------------------- .text._ZN3cub18CUB_300001_SM_10006detail6reduce28DeviceReduceSingleTileKernelINS2_10policy_hubIij9CustomMinE10Policy1000EPiS8_jS5_iiN4cuda3std3__410__identityEEEvT0_T1_T2_T3_T4_T6_ --------------------------
	.section	.text._ZN3cub18CUB_300001_SM_10006detail6reduce28DeviceReduceSingleTileKernelINS2_10policy_hubIij9CustomMinE10Policy1000EPiS8_jS5_iiN4cuda3std3__410__identityEEEvT0_T1_T2_T3_T4_T6_,"ax",@progbits
	.align	128
        .global         _ZN3cub18CUB_300001_SM_10006detail6reduce28DeviceReduceSingleTileKernelINS2_10policy_hubIij9CustomMinE10Policy1000EPiS8_jS5_iiN4cuda3std3__410__identityEEEvT0_T1_T2_T3_T4_T6_
        .type           _ZN3cub18CUB_300001_SM_10006detail6reduce28DeviceReduceSingleTileKernelINS2_10policy_hubIij9CustomMinE10Policy1000EPiS8_jS5_iiN4cuda3std3__410__identityEEEvT0_T1_T2_T3_T4_T6_,@function
        .size           _ZN3cub18CUB_300001_SM_10006detail6reduce28DeviceReduceSingleTileKernelINS2_10policy_hubIij9CustomMinE10Policy1000EPiS8_jS5_iiN4cuda3std3__410__identityEEEvT0_T1_T2_T3_T4_T6_,(.L_x_149 - _ZN3cub18CUB_300001_SM_10006detail6reduce28DeviceReduceSingleTileKernelINS2_10policy_hubIij9CustomMinE10Policy1000EPiS8_jS5_iiN4cuda3std3__410__identityEEEvT0_T1_T2_T3_T4_T6_)
        .other          _ZN3cub18CUB_300001_SM_10006detail6reduce28DeviceReduceSingleTileKernelINS2_10policy_hubIij9CustomMinE10Policy1000EPiS8_jS5_iiN4cuda3std3__410__identityEEEvT0_T1_T2_T3_T4_T6_,@"STO_CUDA_ENTRY STV_DEFAULT"
_ZN3cub18CUB_300001_SM_10006detail6reduce28DeviceReduceSingleTileKernelINS2_10policy_hubIij9CustomMinE10Policy1000EPiS8_jS5_iiN4cuda3std3__410__identityEEEvT0_T1_T2_T3_T4_T6_:
.text._ZN3cub18CUB_300001_SM_10006detail6reduce28DeviceReduceSingleTileKernelINS2_10policy_hubIij9CustomMinE10Policy1000EPiS8_jS5_iiN4cuda3std3__410__identityEEEvT0_T1_T2_T3_T4_T6_:
        /* <DEDUP_REMOVED lines=13> */
.L_x_97:
[----:B------:R-:W0:Y:S01]  /*00d0*/  LDCU UR4, c[0x0][0x380] ;  /* 0x00007000ff0477ac */ /* 0x000e220008000800 */
[----:B------:R-:W-:Y:S01]  /*00e0*/  BSSY.RECONVERGENT B0, `(.L_x_98) ;  /* 0x00002d3000007945 */ /* 0x000fe20003800200 */
[----:B0-----:R-:W-:-:S09]  /*00f0*/  ULOP3.LUT UP0, URZ, UR4, 0xf, URZ, 0xc0, !UPT ;  /* 0x0000000f04ff7892 */ /* 0x001fd2000f80c0ff */
[----:B------:R-:W-:Y:S05]  /*0100*/  BRA.U UP0, `(.L_x_99) ;  /* 0x0000001500707547 */ /* 0x000fea000b800000 */
        /* <DEDUP_REMOVED lines=8> */
[----:B------:R-:W0:Y:S02]  /*0190*/  LDC.64 R4, c[0x0][0x380] ;  /* 0x0000e000ff047b82 */ /* 0x000e240000000a00 */
[----:B0-----:R-:W-:-:S05]  /*01a0*/  IMAD.WIDE.U32 R4, R0, 0x4, R4 ;  /* 0x0000000400047825 */ /* 0x001fca00078e0004 */
[----:B------:R0:W5:Y:S01]  /*01b0*/  LDG.E.CONSTANT R2, desc[UR6][R4.64] ;  /* 0x0000000604027981 */ /* 0x000162000c1e9900 */
[----:B------:R-:W-:-:S07]  /*01c0*/  VIADD R6, R0, 0x100 ;  /* 0x0000010000067836 */ /* 0x000fce0000000000 */
.L_x_102:
[----:B------:R-:W-:Y:S05]  /*01d0*/  BSYNC.RECONVERGENT B1 ;  /* 0x0000000000017941 */ /* 0x000fea0003800200 */
.L_x_101:
[----:B------:R-:W-:Y:S01]  /*01e0*/  ISETP.GE.U32.AND P0, PT, R6, R3, PT ;  /* 0x000000030600720c */ /* 0x000fe20003f06070 */
        /* <DEDUP_REMOVED lines=15> */
.L_x_107:
        /* <DEDUP_REMOVED lines=9> */
.L_x_106:
[----:B------:R-:W-:Y:S05]  /*0370*/  BSYNC.RECONVERGENT B2 ;  /* 0x0000000000027941 */ /* 0x000fea0003800200 */
.L_x_105:
[----:B------:R-:W-:Y:S05]  /*0380*/  @!P1 BRA `(.L_x_104) ;  /* 0x00000004001c9947 */ /* 0x000fea0003800000 */
[----:B------:R-:W0:Y:S01]  /*0390*/  LDC.64 R4, c[0x0][0x380] ;  /* 0x0000e000ff047b82 */ /* 0x000e220000000a00 */
[----:B------:R-:W-:Y:S01]  /*03a0*/  IMAD.IADD R7, R3, 0x1, -R6 ;  /* 0x0000000103077824 */ /* 0x000fe200078e0a06 */
[----:B------:R-:W-:Y:S01]  /*03b0*/  BSSY.RECONVERGENT B2, `(.L_x_108) ;  /* 0x0000025000027945 */ /* 0x000fe20003800200 */
[----:B------:R-:W-:-:S03]  /*03c0*/  PLOP3.LUT P0, PT, PT, PT, PT, 0x80, 0x8 ;  /* 0x000000000008781c */ /* 0x000fc60003f0f070 */
[----:B------:R-:W-:Y:S01]  /*03d0*/  ISETP.GT.AND P1, PT, R7, 0xc00, PT ;  /* 0x00000c000700780c */ /* 0x000fe20003f24270 */
[----:B0-----:R-:W-:-:S12]  /*03e0*/  IMAD.WIDE.U32 R4, R6, 0x4, R4 ;  /* 0x0000000406047825 */ /* 0x001fd800078e0004 */
[----:B------:R-:W-:Y:S05]  /*03f0*/  @!P1 BRA `(.L_x_109) ;  /* 0x0000000000809947 */ /* 0x000fea0003800000 */
[----:B------:R-:W-:Y:S01]  /*0400*/  PLOP3.LUT P0, PT, PT, PT, PT, 0x8, 0x80 ;  /* 0x000000000080781c */ /* 0x000fe20003f0e170 */
[----:B------:R-:W-:-:S12]  /*0410*/  VIADD R9, R3, 0xfffff400 ;  /* 0xfffff40003097836 */ /* 0x000fd80000000000 */
.L_x_110:
[----:B------:R-:W2:Y:S04]  /*0420*/  LDG.E.CONSTANT R13, desc[UR6][R4.64] ;  /* 0x00000006040d7981 */ /* 0x000ea8000c1e9900 */
[----:B------:R-:W2:Y:S04]  /*0430*/  LDG.E.CONSTANT R12, desc[UR6][R4.64+0x400] ;  /* 0x00040006040c7981 */ /* 0x000ea8000c1e9900 */
[----:B------:R-:W3:Y:S04]  /*0440*/  LDG.E.CONSTANT R15, desc[UR6][R4.64+0x800] ;  /* 0x00080006040f7981 */ /* 0x000ee8000c1e9900 */
[----:B------:R-:W3:Y:S04]  /*0450*/  LDG.E.CONSTANT R14, desc[UR6][R4.64+0xc00] ;  /* 0x000c0006040e7981 */ /* 0x000ee8000c1e9900 */
[----:B------:R-:W4:Y:S04]  /*0460*/  LDG.E.CONSTANT R17, desc[UR6][R4.64+0x1000] ;  /* 0x0010000604117981 */ /* 0x000f28000c1e9900 */
        /* <DEDUP_REMOVED lines=10> */
[----:B------:R0:W4:Y:S01]  /*0510*/  LDG.E.CONSTANT R7, desc[UR6][R4.64+0x3c00] ;  /* 0x003c000604077981 */ /* 0x000122000c1e9900 */
[----:B------:R-:W-:-:S05]  /*0520*/  VIADD R6, R6, 0x1000 ;  /* 0x0000100006067836 */ /* 0x000fca0000000000 */
[----:B------:R-:W-:Y:S02]  /*0530*/  ISETP.GE.AND P1, PT, R6, R9, PT ;  /* 0x000000090600720c */ /* 0x000fe40003f26270 */
[----:B--2--5:R-:W-:Y:S02]  /*0540*/  VIMNMX3 R12, R13, R2, R12, PT ;  /* 0x000000020d0c720f */ /* 0x024fe4000380010c */
[----:B------:R-:W-:-:S05]  /*0550*/  IADD3 R13, P2, PT, R4, 0x4000, RZ ;  /* 0x00004000040d7810 */ /* 0x000fca0007f5e0ff */
[----:B0-----:R-:W-:Y:S01]  /*0560*/  IMAD.X R5, RZ, RZ, R5, P2 ;  /* 0x000000ffff057224 */ /* 0x001fe200010e0605 */
[----:B---3--:R-:W-:Y:S01]  /*0570*/  VIMNMX3 R12, R15, R12, R14, PT ;  /* 0x0000000c0f0c720f */ /* 0x008fe2000380010e */
[----:B------:R-:W-:-:S03]  /*0580*/  IMAD.MOV.U32 R4, RZ, RZ, R13 ;  /* 0x000000ffff047224 */ /* 0x000fc600078e000d */
[----:B----4-:R-:W-:-:S04]  /*0590*/  VIMNMX3 R12, R17, R12, R16, PT ;  /* 0x0000000c110c720f */ /* 0x010fc80003800110 */
[----:B------:R-:W-:-:S04]  /*05a0*/  VIMNMX3 R12, R19, R12, R18, PT ;  /* 0x0000000c130c720f */ /* 0x000fc80003800112 */
[----:B------:R-:W-:-:S04]  /*05b0*/  VIMNMX3 R12, R21, R12, R20, PT ;  /* 0x0000000c150c720f */ /* 0x000fc80003800114 */
[----:B------:R-:W-:-:S04]  /*05c0*/  VIMNMX3 R12, R23, R12, R22, PT ;  /* 0x0000000c170c720f */ /* 0x000fc80003800116 */
[----:B------:R-:W-:-:S04]  /*05d0*/  VIMNMX3 R10, R10, R12, R11, PT ;  /* 0x0000000c0a0a720f */ /* 0x000fc8000380010b */
[----:B------:R-:W-:Y:S01]  /*05e0*/  VIMNMX3 R2, R8, R10, R7, PT ;  /* 0x0000000a0802720f */ /* 0x000fe20003800107 */
[----:B------:R-:W-:Y:S06]  /*05f0*/  @!P1 BRA `(.L_x_110) ;  /* 0xfffffffc00889947 */ /* 0x000fec000383ffff */
.L_x_109:
[----:B------:R-:W-:Y:S05]  /*0600*/  BSYNC.RECONVERGENT B2 ;  /* 0x0000000000027941 */ /* 0x000fea0003800200 */
.L_x_108:
[----:B------:R-:W-:Y:S01]  /*0610*/  IMAD.IADD R7, R3, 0x1, -R6 ;  /* 0x0000000103077824 */ /* 0x000fe200078e0a06 */
[----:B------:R-:W-:Y:S04]  /*0620*/  BSSY.RECONVERGENT B2, `(.L_x_111) ;  /* 0x0000015000027945 */ /* 0x000fe80003800200 */
[----:B------:R-:W-:-:S13]  /*0630*/  ISETP.GT.AND P1, PT, R7, 0x400, PT ;  /* 0x000004000700780c */ /* 0x000fda0003f24270 */
[----:B------:R-:W-:Y:S05]  /*0640*/  @!P1 BRA `(.L_x_112) ;  /* 0x0000000000489947 */ /* 0x000fea0003800000 */
[----:B------:R-:W2:Y:S04]  /*0650*/  LDG.E.CONSTANT R7, desc[UR6][R4.64] ;  /* 0x0000000604077981 */ /* 0x000ea8000c1e9900 */
[----:B------:R-:W2:Y:S04]  /*0660*/  LDG.E.CONSTANT R8, desc[UR6][R4.64+0x400] ;  /* 0x0004000604087981 */ /* 0x000ea8000c1e9900 */
[----:B------:R-:W3:Y:S04]  /*0670*/  LDG.E.CONSTANT R10, desc[UR6][R4.64+0x800] ;  /* 0x00080006040a7981 */ /* 0x000ee8000c1e9900 */
[----:B------:R-:W3:Y:S04]  /*0680*/  LDG.E.CONSTANT R9, desc[UR6][R4.64+0xc00] ;  /* 0x000c000604097981 */ /* 0x000ee8000c1e9900 */
[----:B------:R-:W4:Y:S04]  /*0690*/  LDG.E.CONSTANT R12, desc[UR6][R4.64+0x1000] ;  /* 0x00100006040c7981 */ /* 0x000f28000c1e9900 */
[----:B------:R-:W4:Y:S04]  /*06a0*/  LDG.E.CONSTANT R11, desc[UR6][R4.64+0x1400] ;  /* 0x00140006040b7981 */ /* 0x000f28000c1e9900 */
[----:B------:R-:W4:Y:S04]  /*06b0*/  LDG.E.CONSTANT R14, desc[UR6][R4.64+0x1800] ;  /* 0x00180006040e7981 */ /* 0x000f28000c1e9900 */
[----:B------:R0:W4:Y:S01]  /*06c0*/  LDG.E.CONSTANT R13, desc[UR6][R4.64+0x1c00] ;  /* 0x001c0006040d7981 */ /* 0x000122000c1e9900 */
[----:B------:R-:W-:Y:S01]  /*06d0*/  PLOP3.LUT P0, PT, PT, PT, PT, 0x8, 0x80 ;  /* 0x000000000080781c */ /* 0x000fe20003f0e170 */
[----:B------:R-:W-:Y:S01]  /*06e0*/  VIADD R6, R6, 0x800 ;  /* 0x0000080006067836 */ /* 0x000fe20000000000 */
[----:B--2--5:R-:W-:-:S02]  /*06f0*/  VIMNMX3 R7, R7, R2, R8, PT ;  /* 0x000000020707720f */ /* 0x024fc40003800108 */
[----:B------:R-:W-:-:S05]  /*0700*/  IADD3 R8, P1, PT, R4, 0x2000, RZ ;  /* 0x0000200004087810 */ /* 0x000fca0007f3e0ff */
[----:B0-----:R-:W-:Y:S01]  /*0710*/  IMAD.MOV.U32 R4, RZ, RZ, R8 ;  /* 0x000000ffff047224 */ /* 0x001fe200078e0008 */
[----:B---3--:R-:W-:Y:S01]  /*0720*/  VIMNMX3 R7, R10, R7, R9, PT ;  /* 0x000000070a07720f */ /* 0x008fe20003800109 */
[----:B------:R-:W-:-:S04]  /*0730*/  IMAD.X R9, RZ, RZ, R5, P1 ;  /* 0x000000ffff097224 */ /* 0x000fc800008e0605 */
[----:B------:R-:W-:Y:S01]  /*0740*/  IMAD.MOV.U32 R5, RZ, RZ, R9 ;  /* 0x000000ffff057224 */ /* 0x000fe200078e0009 */
[----:B----4-:R-:W-:-:S04]  /*0750*/  VIMNMX3 R7, R12, R7, R11, PT ;  /* 0x000000070c07720f */ /* 0x010fc8000380010b */
[----:B------:R-:W-:-:S07]  /*0760*/  VIMNMX3 R2, R14, R7, R13, PT ;  /* 0x000000070e02720f */ /* 0x000fce000380010d */
.L_x_112:
[----:B------:R-:W-:Y:S05]  /*0770*/  BSYNC.RECONVERGENT B2 ;  /* 0x0000000000027941 */ /* 0x000fea0003800200 */
.L_x_111:
[----:B------:R-:W-:-:S13]  /*0780*/  ISETP.LT.OR P0, PT, R6, R3, P0 ;  /* 0x000000030600720c */ /* 0x000fda0000701670 */
[----:B------:R-:W-:Y:S05]  /*0790*/  @!P0 BRA `(.L_x_104) ;  /* 0x0000000000188947 */ /* 0x000fea0003800000 */
[----:B------:R-:W2:Y:S04]  /*07a0*/  LDG.E.CONSTANT R7, desc[UR6][R4.64] ;  /* 0x0000000604077981 */ /* 0x000ea8000c1e9900 */
[----:B------:R-:W2:Y:S04]  /*07b0*/  LDG.E.CONSTANT R6, desc[UR6][R4.64+0x400] ;  /* 0x0004000604067981 */ /* 0x000ea8000c1e9900 */
[----:B------:R-:W3:Y:S04]  /*07c0*/  LDG.E.CONSTANT R9, desc[UR6][R4.64+0x800] ;  /* 0x0008000604097981 */ /* 0x000ee8000c1e9900 */
[----:B------:R-:W3:Y:S01]  /*07d0*/  LDG.E.CONSTANT R8, desc[UR6][R4.64+0xc00] ;  /* 0x000c000604087981 */ /* 0x000ee2000c1e9900 */
[----:B--2--5:R-:W-:-:S04]  /*07e0*/  VIMNMX3 R2, R7, R2, R6, PT ;  /* 0x000000020702720f */ /* 0x024fc80003800106 */
[----:B---3--:R-:W-:-:S07]  /*07f0*/  VIMNMX3 R2, R9, R2, R8, PT ;  /* 0x000000020902720f */ /* 0x008fce0003800108 */
.L_x_104:
[----:B------:R-:W-:Y:S05]  /*0800*/  BSYNC.RECONVERGENT B1 ;  /* 0x0000000000017941 */ /* 0x000fea0003800200 */
.L_x_103:
        /* <DEDUP_REMOVED lines=11> */
[----:B------:R-:W2:Y:S01]  /*08c0*/  @!P1 S2R R6, SR_CgaCtaId ;  /* 0x0000000000069919 */ /* 0x000ea20000008800 */
[----:B0-----:R-:W-:Y:S02]  /*08d0*/  @!P1 MOV R5, 0x400 ;  /* 0x0000040000059802 */ /* 0x001fe40000000f00 */
[----:B------:R-:W-:-:S04]  /*08e0*/  @!P1 SHF.R.U32.HI R4, RZ, 0x3, R0 ;  /* 0x00000003ff049819 */ /* 0x000fc80000011600 */
[----:B------:R-:W-:Y:S02]  /*08f0*/  @!P1 LOP3.LUT R4, R4, 0x7c, RZ, 0xc0, !PT ;  /* 0x0000007c04049812 */ /* 0x000fe400078ec0ff */
[----:B-1----:R-:W-:Y:S02]  /*0900*/  @!P0 VIMNMX R2, PT, PT, R2, R3, PT ;  /* 0x0000000302028248 */ /* 0x002fe40003fe0100 */
[----:B------:R-:W-:-:S03]  /*0910*/  ISETP.GT.AND P0, PT, R8, 0x1b, PT ;  /* 0x0000001b0800780c */ /* 0x000fc60003f04270 */
[----:B------:R-:W0:Y:S01]  /*0920*/  SHFL.DOWN PT, R3, R2, 0x4, 0x1f ;  /* 0x08801f0002037f89 */ /* 0x000e2200000e0000 */
[----:B--2---:R-:W-:-:S05]  /*0930*/  @!P1 LEA R5, R6, R5, 0x18 ;  /* 0x0000000506059211 */ /* 0x004fca00078ec0ff */
        /* <DEDUP_REMOVED lines=17> */
[----:B------:R-:W0:Y:S04]  /*0a50*/  LDS.128 R8, [UR4+0x10] ;  /* 0x00001004ff087984 */ /* 0x000e280008000c00 */
[----:B--2---:R-:W1:Y:S01]  /*0a60*/  LDS.64 R2, [UR4+0x20] ;  /* 0x00002004ff027984 */ /* 0x004e620008000a00 */
[----:B0-----:R-:W-:-:S04]  /*0a70*/  VIMNMX3 R0, R0, R5, R8, PT ;  /* 0x000000050000720f */ /* 0x001fc80003800108 */
[----:B------:R-:W-:-:S04]  /*0a80*/  VIMNMX3 R0, R9, R0, R10, PT ;  /* 0x000000000900720f */ /* 0x000fc8000380010a */
[----:B-1----:R-:W-:-:S04]  /*0a90*/  VIMNMX3 R0, R11, R0, R2, PT ;  /* 0x000000000b00720f */ /* 0x002fc80003800102 */
[----:B------:R-:W-:Y:S01]  /*0aa0*/  VIMNMX R5, PT, PT, R0, R3, PT ;  /* 0x0000000300057248 */ /* 0x000fe20003fe0100 */
[----:B------:R-:W-:Y:S06]  /*0ab0*/  BRA `(.L_x_114) ;  /* 0x0000002000d47947 */ /* 0x000fec0003800000 */
.L_x_113:
[----:B------:R-:W1:Y:S01]  /*0ac0*/  S2R R9, SR_LANEID ;  /* 0x0000000000097919 */ /* 0x000e620000000000 */
[----:B------:R-:W-:-:S05]  /*0ad0*/  LOP3.LUT R2, R0, 0x3e0, RZ, 0xc0, !PT ;  /* 0x000003e000027812 */ /* 0x000fca00078ec0ff */
[----:B0-----:R-:W-:Y:S01]  /*0ae0*/  VIADD R4, R2, 0x20 ;  /* 0x0000002002047836 */ /* 0x001fe20000000000 */
[----:B------:R-:W-:-:S04]  /*0af0*/  LOP3.LUT R2, RZ, R2, RZ, 0x33, !PT ;  /* 0x00000002ff027212 */ /* 0x000fc800078e33ff */
[----:B------:R-:W-:Y:S01]  /*0b00*/  ISETP.GT.U32.AND P0, PT, R4, R3, PT ;  /* 0x000000030400720c */ /* 0x000fe20003f04070 */
[----:B------:R-:W-:-:S05]  /*0b10*/  IMAD.IADD R2, R2, 0x1, R3 ;  /* 0x0000000102027824 */ /* 0x000fca00078e0203 */
[----:B------:R-:W-:-:S05]  /*0b20*/  SEL R2, R2, 0x1f, P0 ;  /* 0x0000001f02027807 */ /* 0x000fca0000000000 */
[----:B------:R-:W0:Y:S01]  /*0b30*/  SHFL.DOWN PT, R4, R7, 0x1, R2 ;  /* 0x0820000007047989 */ /* 0x000e2200000e0002 */
[C---:B-1----:R-:W-:Y:S01]  /*0b40*/  ISETP.GE.AND P0, PT, R9.reuse, R2, PT ;  /* 0x000000020900720c */ /* 0x042fe20003f06270 */
[C---:B------:R-:W-:Y:S01]  /*0b50*/  VIADD R5, R9.reuse, 0x2 ;  /* 0x0000000209057836 */ /* 0x040fe20000000000 */
[----:B------:R-:W-:-:S11]  /*0b60*/  ISETP.NE.AND P1, PT, R9, RZ, PT ;  /* 0x000000ff0900720c */ /* 0x000fd60003f25270 */
[----:B0-----:R-:W-:Y:S02]  /*0b70*/  @!P0 VIMNMX R7, PT, PT, R4, R7, PT ;  /* 0x0000000704078248 */ /* 0x001fe40003fe0100 */
[----:B------:R-:W0:Y:S01]  /*0b80*/  @!P1 S2R R11, SR_CgaCtaId ;  /* 0x00000000000b9919 */ /* 0x000e220000008800 */
[----:B------:R-:W-:Y:S01]  /*0b90*/  ISETP.GT.AND P0, PT, R5, R2, PT ;  /* 0x000000020500720c */ /* 0x000fe20003f04270 */
[----:B------:R-:W-:Y:S01]  /*0ba0*/  VIADD R5, R9, 0x4 ;  /* 0x0000000409057836 */ /* 0x000fe20000000000 */
[----:B------:R-:W-:Y:S01]  /*0bb0*/  @!P1 MOV R6, 0x400 ;  /* 0x0000040000069802 */ /* 0x000fe20000000f00 */
[----:B------:R-:W1:Y:S10]  /*0bc0*/  SHFL.DOWN PT, R4, R7, 0x2, R2 ;  /* 0x0840000007047989 */ /* 0x000e7400000e0002 */
        /* <DEDUP_REMOVED lines=23> */
[C---:B------:R-:W-:Y:S02]  /*0d40*/  ISETP.GT.U32.AND P2, PT, R3.reuse, 0x20, PT ;  /* 0x000000200300780c */ /* 0x040fe40003f44070 */
[C---:B------:R-:W-:Y:S02]  /*0d50*/  ISETP.GT.U32.AND P4, PT, R3.reuse, 0x40, PT ;  /* 0x000000400300780c */ /* 0x040fe40003f84070 */
[C---:B------:R-:W-:Y:S02]  /*0d60*/  ISETP.GT.U32.AND P3, PT, R3.reuse, 0x60, PT ;  /* 0x000000600300780c */ /* 0x040fe40003f64070 */
[----:B------:R-:W-:Y:S01]  /*0d70*/  ISETP.GT.U32.AND P1, PT, R3, 0x80, PT ;  /* 0x000000800300780c */ /* 0x000fe20003f24070 */
[----:B0-----:R-:W-:-:S09]  /*0d80*/  ULEA UR4, UR5, UR4, 0x18 ;  /* 0x0000000405047291 */ /* 0x001fd2000f8ec0ff */
[----:B------:R-:W0:Y:S04]  /*0d90*/  LDS R0, [UR4+0xc] ;  /* 0x00000c04ff007984 */ /* 0x000e280008000800 */
[----:B------:R-:W2:Y:S04]  /*0da0*/  LDS.128 R8, [UR4+0x10] ;  /* 0x00001004ff087984 */ /* 0x000ea80008000c00 */
[----:B-1----:R-:W1:Y:S01]  /*0db0*/  LDS.64 R6, [UR4+0x20] ;  /* 0x00002004ff067984 */ /* 0x002e620008000a00 */
[----:B0-----:R-:W-:Y:S02]  /*0dc0*/  @P2 VIMNMX R5, PT, PT, R5, R0, PT ;  /* 0x0000000005052248 */ /* 0x001fe40003fe0100 */
[----:B------:R-:W-:-:S02]  /*0dd0*/  ISETP.GT.U32.AND P2, PT, R3, 0xa0, PT ;  /* 0x000000a00300780c */ /* 0x000fc40003f44070 */
[----:B--2---:R-:W-:Y:S02]  /*0de0*/  @P4 VIMNMX R5, PT, PT, R5, R8, PT ;  /* 0x0000000805054248 */ /* 0x004fe40003fe0100 */
[----:B------:R-:W-:Y:S02]  /*0df0*/  ISETP.GT.U32.AND P4, PT, R3, 0xc0, PT ;  /* 0x000000c00300780c */ /* 0x000fe40003f84070 */
[----:B------:R-:W-:Y:S02]  /*0e00*/  @P3 VIMNMX R5, PT, PT, R5, R9, PT ;  /* 0x0000000905053248 */ /* 0x000fe40003fe0100 */
[----:B------:R-:W-:Y:S02]  /*0e10*/  ISETP.GT.U32.AND P3, PT, R3, 0xe0, PT ;  /* 0x000000e00300780c */ /* 0x000fe40003f64070 */
[----:B------:R-:W-:-:S04]  /*0e20*/  @P1 VIMNMX R5, PT, PT, R5, R10, PT ;  /* 0x0000000a05051248 */ /* 0x000fc80003fe0100 */
[----:B------:R-:W-:-:S04]  /*0e30*/  @P2 VIMNMX R5, PT, PT, R5, R11, PT ;  /* 0x0000000b05052248 */ /* 0x000fc80003fe0100 */
[----:B-1----:R-:W-:-:S04]  /*0e40*/  @P4 VIMNMX R5, PT, PT, R5, R6, PT ;  /* 0x0000000605054248 */ /* 0x002fc80003fe0100 */
[----:B------:R-:W-:Y:S01]  /*0e50*/  @P3 VIMNMX R5, PT, PT, R5, R7, PT ;  /* 0x0000000705053248 */ /* 0x000fe20003fe0100 */
[----:B------:R-:W-:Y:S06]  /*0e60*/  BRA `(.L_x_114) ;  /* 0x0000001c00e87947 */ /* 0x000fec0003800000 */
.L_x_100:
[----:B------:R-:W0:Y:S01]  /*0e70*/  S2R R0, SR_TID.X ;  /* 0x0000000000007919 */ /* 0x000e220000002100 */
[----:B------:R-:W1:Y:S02]  /*0e80*/  LDCU.64 UR4, c[0x0][0x380] ;  /* 0x00007000ff0477ac */ /* 0x000e640008000a00 */
[----:B-1----:R-:W-:Y:S02]  /*0e90*/  IMAD.U32 R20, RZ, RZ, UR4 ;  /* 0x00000004ff147e24 */ /* 0x002fe4000f8e00ff */
[----:B------:R-:W-:Y:S02]  /*0ea0*/  IMAD.U32 R21, RZ, RZ, UR5 ;  /* 0x00000005ff157e24 */ /* 0x000fe4000f8e00ff */
[----:B0-----:R-:W-:-:S04]  /*0eb0*/  IMAD.SHL.U32 R2, R0, 0x4, RZ ;  /* 0x0000000400027824 */ /* 0x001fc800078e00ff */
[----:B------:R-:W-:-:S05]  /*0ec0*/  IMAD.WIDE.U32 R24, R2, 0x4, R20 ;  /* 0x0000000402187825 */ /* 0x000fca00078e0014 */
[----:B------:R-:W2:Y:S04]  /*0ed0*/  LDG.E.128.CONSTANT R4, desc[UR6][R24.64] ;  /* 0x0000000618047981 */ /* 0x000ea8000c1e9d00 */
[----:B------:R-:W3:Y:S04]  /*0ee0*/  LDG.E.128.CONSTANT R8, desc[UR6][R24.64+0x1000] ;  /* 0x0010000618087981 */ /* 0x000ee8000c1e9d00 */
[----:B------:R-:W4:Y:S04]  /*0ef0*/  LDG.E.128.CONSTANT R12, desc[UR6][R24.64+0x2000] ;  /* 0x00200006180c7981 */ /* 0x000f28000c1e9d00 */
[----:B------:R-:W5:Y:S01]  /*0f00*/  LDG.E.128.CONSTANT R16, desc[UR6][R24.64+0x3000] ;  /* 0x0030000618107981 */ /* 0x000f62000c1e9d00 */
[----:B------:R-:W-:Y:S01]  /*0f10*/  VIADD R22, R3, 0xfffff000 ;  /* 0xfffff00003167836 */ /* 0x000fe20000000000 */
[----:B------:R-:W-:-:S04]  /*0f20*/  UMOV UR4, 0x1000 ;  /* 0x0000100000047882 */ /* 0x000fc80000000000 */
[----:B------:R-:W-:Y:S02]  /*0f30*/  ISETP.GE.U32.AND P0, PT, R22, 0x1000, PT ;  /* 0x000010001600780c */ /* 0x000fe40003f06070 */
        /* <DEDUP_REMOVED lines=10> */
[----:B------:R-:W-:-:S07]  /*0fe0*/  UMOV UR4, 0x1000 ;  /* 0x0000100000047882 */ /* 0x000fce0000000000 */
[----:B------:R-:W1:Y:S02]  /*0ff0*/  LDC.64 R20, c[0x0][0x380] ;  /* 0x0000e000ff147b82 */ /* 0x000e640000000a00 */
.L_x_117:
[----:B------:R-:W-:-:S04]  /*1000*/  VIADD R25, R2, UR4 ;  /* 0x0000000402197c36 */ /* 0x000fc80008000000 */
[----:B-1----:R-:W-:-:S05]  /*1010*/  IMAD.WIDE.U32 R24, R25, 0x4, R20 ;  /* 0x0000000419187825 */ /* 0x002fca00078e0014 */
[----:B------:R-:W2:Y:S04]  /*1020*/  LDG.E.128.CONSTANT R4, desc[UR6][R24.64] ;  /* 0x0000000618047981 */ /* 0x000ea8000c1e9d00 */
[----:B------:R-:W3:Y:S04]  /*1030*/  LDG.E.128.CONSTANT R8, desc[UR6][R24.64+0x1000] ;  /* 0x0010000618087981 */ /* 0x000ee8000c1e9d00 */
[----:B------:R-:W4:Y:S04]  /*1040*/  LDG.E.128.CONSTANT R12, desc[UR6][R24.64+0x2000] ;  /* 0x00200006180c7981 */ /* 0x000f28000c1e9d00 */
[----:B------:R-:W5:Y:S01]  /*1050*/  LDG.E.128.CONSTANT R16, desc[UR6][R24.64+0x3000] ;  /* 0x0030000618107981 */ /* 0x000f62000c1e9d00 */
[----:B--2---:R-:W-:Y:S01]  /*1060*/  VIMNMX3 R5, R4, R23, R5, PT ;  /* 0x000000170405720f */ /* 0x004fe20003800105 */
[----:B0-----:R-:W-:-:S03]  /*1070*/  VIADD R4, R3, -UR4 ;  /* 0x8000000403047c36 */ /* 0x001fc60008000000 */
[----:B------:R-:W-:Y:S02]  /*1080*/  VIMNMX3 R5, R6, R5, R7, PT ;  /* 0x000000050605720f */ /* 0x000fe40003800107 */
[----:B------:R-:W-:Y:S02]  /*1090*/  ISETP.GE.U32.AND P0, PT, R4, 0x1000, PT ;  /* 0x000010000400780c */ /* 0x000fe40003f06070 */
[----:B---3--:R-:W-:-:S04]  /*10a0*/  VIMNMX3 R5, R8, R5, R9, PT ;  /* 0x000000050805720f */ /* 0x008fc80003800109 */
[----:B------:R-:W-:-:S04]  /*10b0*/  VIMNMX3 R5, R10, R5, R11, PT ;  /* 0x000000050a05720f */ /* 0x000fc8000380010b */
[----:B----4-:R-:W-:-:S04]  /*10c0*/  VIMNMX3 R5, R12, R5, R13, PT ;  /* 0x000000050c05720f */ /* 0x010fc8000380010d */
[----:B------:R-:W-:-:S04]  /*10d0*/  VIMNMX3 R5, R14, R5, R15, PT ;  /* 0x000000050e05720f */ /* 0x000fc8000380010f */
[----:B-----5:R-:W-:-:S04]  /*10e0*/  VIMNMX3 R5, R16, R5, R17, PT ;  /* 0x000000051005720f */ /* 0x020fc80003800111 */
[----:B------:R-:W-:Y:S01]  /*10f0*/  VIMNMX3 R23, R18, R5, R19, PT ;  /* 0x000000051217720f */ /* 0x000fe20003800113 */
[----:B------:R-:W-:Y:S06]  /*1100*/  @!P0 BRA `(.L_x_116) ;  /* 0x0000000000d48947 */ /* 0x000fec0003800000 */
[----:B------:R-:W-:-:S06]  /*1110*/  UIADD3 UR4, UPT, UPT, UR4, 0x1000, URZ ;  /* 0x0000100004047890 */ /* 0x000fcc000fffe0ff */
[----:B------:R-:W-:-:S13]  /*1120*/  ISETP.LT.U32.AND P0, PT, R22, UR4, PT ;  /* 0x0000000416007c0c */ /* 0x000fda000bf01070 */
[----:B------:R-:W-:Y:S05]  /*1130*/  @!P0 BRA `(.L_x_117) ;  /* 0xfffffffc00b08947 */ /* 0x000fea000383ffff */
.L_x_115:
[----:B------:R-:W-:-:S13]  /*1140*/  ISETP.LE.U32.AND P0, PT, R3, UR4, PT ;  /* 0x0000000403007c0c */ /* 0x000fda000bf03070 */
[----:B------:R-:W-:Y:S05]  /*1150*/  @P0 BRA `(.L_x_116) ;  /* 0x0000000000c00947 */ /* 0x000fea0003800000 */
[----:B------:R-:W-:Y:S01]  /*1160*/  VIADD R5, R3, -UR4 ;  /* 0x8000000403057c36 */ /* 0x000fe20008000000 */
[----:B------:R-:W-:Y:S04]  /*1170*/  BSSY.RECONVERGENT B1, `(.L_x_116) ;  /* 0x000002e000017945 */ /* 0x000fe80003800200 */
[----:B------:R-:W-:-:S13]  /*1180*/  ISETP.GE.AND P0, PT, R0, R5, PT ;  /* 0x000000050000720c */ /* 0x000fda0003f06270 */
[----:B------:R-:W-:Y:S05]  /*1190*/  @P0 BRA `(.L_x_118) ;  /* 0x0000000000ac0947 */ /* 0x000fea0003800000 */
[----:B------:R-:W-:Y:S01]  /*11a0*/  LOP3.LUT R2, RZ, R0, RZ, 0x33, !PT ;  /* 0x00000000ff027212 */ /* 0x000fe200078e33ff */
[----:B------:R-:W-:Y:S01]  /*11b0*/  BSSY.RECONVERGENT B2, `(.L_x_119) ;  /* 0x0000014000027945 */ /* 0x000fe20003800200 */
[----:B------:R-:W-:Y:S02]  /*11c0*/  IMAD.MOV.U32 R4, RZ, RZ, R0 ;  /* 0x000000ffff047224 */ /* 0x000fe400078e0000 */
[----:B------:R-:W-:-:S04]  /*11d0*/  IADD3 R2, PT, PT, R3, -UR4, R2 ;  /* 0x8000000403027c10 */ /* 0x000fc8000fffe002 */
[C---:B------:R-:W-:Y:S02]  /*11e0*/  LOP3.LUT R3, R2.reuse, 0x300, RZ, 0xc0, !PT ;  /* 0x0000030002037812 */ /* 0x040fe400078ec0ff */
[----:B------:R-:W-:Y:S02]  /*11f0*/  ISETP.GE.U32.AND P1, PT, R2, 0x300, PT ;  /* 0x000003000200780c */ /* 0x000fe40003f26070 */
[----:B------:R-:W-:-:S13]  /*1200*/  ISETP.NE.AND P0, PT, R3, 0x300, PT ;  /* 0x000003000300780c */ /* 0x000fda0003f05270 */
[----:B------:R-:W-:Y:S05]  /*1210*/  @!P0 BRA `(.L_x_120) ;  /* 0x0000000000348947 */ /* 0x000fea0003800000 */
[----:B------:R-:W-:Y:S01]  /*1220*/  LEA.HI R2, R2, 0x1, RZ, 0x18 ;  /* 0x0000000102027811 */ /* 0x000fe200078fc0ff */
[----:B------:R-:W-:Y:S02]  /*1230*/  VIADD R7, R0, UR4 ;  /* 0x0000000400077c36 */ /* 0x000fe40008000000 */
[----:B------:R-:W-:Y:S01]  /*1240*/  IMAD.MOV.U32 R4, RZ, RZ, R0 ;  /* 0x000000ffff047224 */ /* 0x000fe200078e0000 */
[----:B------:R-:W-:-:S05]  /*1250*/  LOP3.LUT R2, R2, 0x3, RZ, 0xc0, !PT ;  /* 0x0000000302027812 */ /* 0x000fca00078ec0ff */
[----:B------:R-:W-:-:S07]  /*1260*/  IMAD.MOV R6, RZ, RZ, -R2 ;  /* 0x000000ffff067224 */ /* 0x000fce00078e0a02 */
.L_x_121:
        /* <DEDUP_REMOVED lines=8> */
.L_x_120:
[----:B------:R-:W-:Y:S05]  /*12f0*/  BSYNC.RECONVERGENT B2 ;  /* 0x0000000000027941 */ /* 0x000fea0003800200 */
.L_x_119:
[----:B------:R-:W-:Y:S05]  /*1300*/  @!P1 BRA `(.L_x_118) ;  /* 0x0000000000509947 */ /* 0x000fea0003800000 */
[C---:B------:R-:W-:Y:S02]  /*1310*/  VIADD R12, R4.reuse, 0x200 ;  /* 0x00000200040c7836 */ /* 0x040fe40000000000 */
[----:B------:R-:W-:-:S07]  /*1320*/  VIADD R13, R4, UR4 ;  /* 0x00000004040d7c36 */ /* 0x000fce0008000000 */
.L_x_122:
        /* <DEDUP_REMOVED lines=18> */
.L_x_118:
[----:B------:R-:W-:Y:S05]  /*1450*/  BSYNC.RECONVERGENT B1 ;  /* 0x0000000000017941 */ /* 0x000fea0003800200 */
.L_x_116:
        /* <DEDUP_REMOVED lines=32> */
[----:B------:R-:W1:Y:S04]  /*1660*/  LDS.128 R8, [UR4+0x10] ;  /* 0x00001004ff087984 */ /* 0x000e680008000c00 */
[----:B0-----:R-:W0:Y:S01]  /*1670*/  LDS.64 R2, [UR4+0x20] ;  /* 0x00002004ff027984 */ /* 0x001e220008000a00 */
[----:B-1----:R-:W-:-:S04]  /*1680*/  VIMNMX3 R0, R0, R5, R8, PT ;  /* 0x000000050000720f */ /* 0x002fc80003800108 */
[----:B------:R-:W-:-:S04]  /*1690*/  VIMNMX3 R0, R9, R0, R10, PT ;  /* 0x000000000900720f */ /* 0x000fc8000380010a */
[----:B0-----:R-:W-:-:S04]  /*16a0*/  VIMNMX3 R0, R11, R0, R2, PT ;  /* 0x000000000b00720f */ /* 0x001fc80003800102 */
[----:B------:R-:W-:Y:S01]  /*16b0*/  VIMNMX R5, PT, PT, R0, R3, PT ;  /* 0x0000000300057248 */ /* 0x000fe20003fe0100 */
[----:B------:R-:W-:Y:S06]  /*16c0*/  BRA `(.L_x_114) ;  /* 0x0000001400d07947 */ /* 0x000fec0003800000 */
.L_x_99:
        /* <DEDUP_REMOVED lines=12> */
.L_x_125:
[----:B------:R-:W-:Y:S05]  /*1790*/  BSYNC.RECONVERGENT B1 ;  /* 0x0000000000017941 */ /* 0x000fea0003800200 */
.L_x_124:
        /* <DEDUP_REMOVED lines=16> */
.L_x_130:
        /* <DEDUP_REMOVED lines=9> */
.L_x_129:
[----:B------:R-:W-:Y:S05]  /*1930*/  BSYNC.RECONVERGENT B2 ;  /* 0x0000000000027941 */ /* 0x000fea0003800200 */
.L_x_128:
        /* <DEDUP_REMOVED lines=10> */
.L_x_133:
        /* <DEDUP_REMOVED lines=30> */
.L_x_132:
[----:B------:R-:W-:Y:S05]  /*1bc0*/  BSYNC.RECONVERGENT B2 ;  /* 0x0000000000027941 */ /* 0x000fea0003800200 */
.L_x_131:
        /* <DEDUP_REMOVED lines=22> */
.L_x_135:
[----:B------:R-:W-:Y:S05]  /*1d30*/  BSYNC.RECONVERGENT B2 ;  /* 0x0000000000027941 */ /* 0x000fea0003800200 */
.L_x_134:
        /* <DEDUP_REMOVED lines=8> */
.L_x_127:
[----:B------:R-:W-:Y:S05]  /*1dc0*/  BSYNC.RECONVERGENT B1 ;  /* 0x0000000000017941 */ /* 0x000fea0003800200 */
.L_x_126:
        /* <DEDUP_REMOVED lines=37> */
[----:B----4-:R-:W1:Y:S01]  /*2020*/  LDS.64 R2, [UR4+0x20] ;  /* 0x00002004ff027984 */ /* 0x010e620008000a00 */
[----:B0-----:R-:W-:-:S04]  /*2030*/  VIMNMX3 R0, R0, R5, R8, PT ;  /* 0x000000050000720f */ /* 0x001fc80003800108 */
[----:B------:R-:W-:-:S04]  /*2040*/  VIMNMX3 R0, R9, R0, R10, PT ;  /* 0x000000000900720f */ /* 0x000fc8000380010a */
[----:B-1----:R-:W-:-:S04]  /*2050*/  VIMNMX3 R0, R11, R0, R2, PT ;  /* 0x000000000b00720f */ /* 0x002fc80003800102 */
[----:B------:R-:W-:Y:S01]  /*2060*/  VIMNMX R5, PT, PT, R0, R3, PT ;  /* 0x0000000300057248 */ /* 0x000fe20003fe0100 */
[----:B------:R-:W-:Y:S06]  /*2070*/  BRA `(.L_x_114) ;  /* 0x0000000c00647947 */ /* 0x000fec0003800000 */
.L_x_136:
[----:B0-----:R-:W0:Y:S01]  /*2080*/  S2R R4, SR_LANEID ;  /* 0x0000000000047919 */ /* 0x001e220000000000 */
        /* <DEDUP_REMOVED lines=14> */
[----:B------:R-:W1:Y:S11]  /*2170*/  SHFL.DOWN PT, R2, R7, 0x2, R6 ;  /* 0x0840000007027989 */ /* 0x000e7600000e0006 */
        /* <DEDUP_REMOVED lines=29> */
[----:B------:R-:W0:Y:S04]  /*2350*/  LDS R0, [UR4+0xc] ;  /* 0x00000c04ff007984 */ /* 0x000e280008000800 */
[----:B------:R-:W1:Y:S04]  /*2360*/  LDS.128 R8, [UR4+0x10] ;  /* 0x00001004ff087984 */ /* 0x000e680008000c00 */
[----:B------:R-:W2:Y:S01]  /*2370*/  LDS.64 R6, [UR4+0x20] ;  /* 0x00002004ff067984 */ /* 0x000ea20008000a00 */
[----:B0-----:R-:W-:Y:S02]  /*2380*/  @P2 VIMNMX R5, PT, PT, R5, R0, PT ;  /* 0x0000000005052248 */ /* 0x001fe40003fe0100 */
[----:B------:R-:W-:-:S02]  /*2390*/  ISETP.GT.U32.AND P2, PT, R3, 0xa0, PT ;  /* 0x000000a00300780c */ /* 0x000fc40003f44070 */
[----:B-1----:R-:W-:Y:S02]  /*23a0*/  @P4 VIMNMX R5, PT, PT, R5, R8, PT ;  /* 0x0000000805054248 */ /* 0x002fe40003fe0100 */
[----:B------:R-:W-:Y:S02]  /*23b0*/  ISETP.GT.U32.AND P4, PT, R3, 0xc0, PT ;  /* 0x000000c00300780c */ /* 0x000fe40003f84070 */
[----:B------:R-:W-:Y:S02]  /*23c0*/  @P3 VIMNMX R5, PT, PT, R5, R9, PT ;  /* 0x0000000905053248 */ /* 0x000fe40003fe0100 */
[----:B------:R-:W-:Y:S02]  /*23d0*/  ISETP.GT.U32.AND P3, PT, R3, 0xe0, PT ;  /* 0x000000e00300780c */ /* 0x000fe40003f64070 */
[----:B------:R-:W-:-:S04]  /*23e0*/  @P1 VIMNMX R5, PT, PT, R5, R10, PT ;  /* 0x0000000a05051248 */ /* 0x000fc80003fe0100 */
[----:B------:R-:W-:-:S04]  /*23f0*/  @P2 VIMNMX R5, PT, PT, R5, R11, PT ;  /* 0x0000000b05052248 */ /* 0x000fc80003fe0100 */
[----:B--2---:R-:W-:-:S04]  /*2400*/  @P4 VIMNMX R5, PT, PT, R5, R6, PT ;  /* 0x0000000605054248 */ /* 0x004fc80003fe0100 */
[----:B------:R-:W-:Y:S01]  /*2410*/  @P3 VIMNMX R5, PT, PT, R5, R7, PT ;  /* 0x0000000705053248 */ /* 0x000fe20003fe0100 */
[----:B------:R-:W-:Y:S06]  /*2420*/  BRA `(.L_x_114) ;  /* 0x0000000800787947 */ /* 0x000fec0003800000 */
.L_x_123:
[----:B------:R-:W0:Y:S01]  /*2430*/  S2R R11, SR_TID.X ;  /* 0x00000000000b7919 */ /* 0x000e220000002100 */
[----:B------:R-:W1:Y:S02]  /*2440*/  LDCU.64 UR4, c[0x0][0x380] ;  /* 0x00007000ff0477ac */ /* 0x000e640008000a00 */
[----:B-1----:R-:W-:Y:S02]  /*2450*/  IMAD.U32 R6, RZ, RZ, UR4 ;  /* 0x00000004ff067e24 */ /* 0x002fe4000f8e00ff */
[----:B------:R-:W-:Y:S02]  /*2460*/  IMAD.U32 R7, RZ, RZ, UR5 ;  /* 0x00000005ff077e24 */ /* 0x000fe4000f8e00ff */
        /* <DEDUP_REMOVED lines=19> */
[----:B------:R-:W-:-:S03]  /*25a0*/  IMAD.MOV.U32 R2, RZ, RZ, 0x1000 ;  /* 0x00001000ff027424 */ /* 0x000fc600078e00ff */
[----:B----4-:R-:W-:-:S04]  /*25b0*/  VIMNMX3 R0, R8, R0, R15, PT ;  /* 0x000000000800720f */ /* 0x010fc8000380010f */
[----:B-----5:R-:W-:-:S04]  /*25c0*/  VIMNMX3 R0, R12, R0, R17, PT ;  /* 0x000000000c00720f */ /* 0x020fc80003800111 */
[----:B------:R-:W-:Y:S01]  /*25d0*/  VIMNMX3 R14, R14, R0, R19, PT ;  /* 0x000000000e0e720f */ /* 0x000fe20003800113 */
[----:B------:R-:W-:-:S05]  /*25e0*/  VIADD R0, R3, 0xfffff000 ;  /* 0xfffff00003007836 */ /* 0x000fca0000000000 */
[----:B------:R-:W-:Y:S02]  /*25f0*/  ISETP.GE.U32.AND P0, PT, R0, 0x1000, PT ;  /* 0x000010000000780c */ /* 0x000fe40003f06070 */
[----:B------:R-:W-:-:S04]  /*2600*/  VIMNMX3 R14, R16, R14, R21, PT ;  /* 0x0000000e100e720f */ /* 0x000fc80003800115 */
[----:B------:R-:W-:-:S04]  /*2610*/  VIMNMX3 R23, R18, R14, R23, PT ;  /* 0x0000000e1217720f */ /* 0x000fc80003800117 */
[----:B------:R-:W-:-:S03]  /*2620*/  VIMNMX R10, PT, PT, R10, R23, PT ;  /* 0x000000170a0a7248 */ /* 0x000fc60003fe0100 */
[----:B------:R-:W-:Y:S05]  /*2630*/  @!P0 BRA `(.L_x_137) ;  /* 0x0000000000908947 */ /* 0x000fea0003800000 */
[----:B------:R-:W0:Y:S01]  /*2640*/  LDC R3, c[0x0][0x390] ;  /* 0x0000e400ff037b82 */ /* 0x000e220000000800 */
[----:B------:R-:W-:-:S07]  /*2650*/  IMAD.MOV.U32 R2, RZ, RZ, 0x1000 ;  /* 0x00001000ff027424 */ /* 0x000fce00078e00ff */
[----:B------:R-:W1:Y:S02]  /*2660*/  LDC.64 R6, c[0x0][0x380] ;  /* 0x0000e000ff067b82 */ /* 0x000e640000000a00 */
.L_x_139:
[----:B------:R-:W-:Y:S02]  /*2670*/  IMAD.IADD R19, R11, 0x1, R2 ;  /* 0x000000010b137824 */ /* 0x000fe400078e0202 */
[----:B------:R-:W-:-:S04]  /*2680*/  IMAD.WIDE.U32 R8, R2, 0x4, R4 ;  /* 0x0000000402087825 */ /* 0x000fc800078e0004 */
[----:B-1----:R-:W-:Y:S01]  /*2690*/  IMAD.WIDE.U32 R18, R19, 0x4, R6 ;  /* 0x0000000413127825 */ /* 0x002fe200078e0006 */
        /* <DEDUP_REMOVED lines=16> */
[----:B--2---:R-:W-:Y:S01]  /*27a0*/  VIMNMX3 R13, R26, R10, R13, PT ;  /* 0x0000000a1a0d720f */ /* 0x004fe2000380010d */
[----:B0-----:R-:W-:-:S05]  /*27b0*/  IMAD.IADD R10, R3, 0x1, -R2 ;  /* 0x00000001030a7824 */ /* 0x001fca00078e0a02 */
[----:B------:R-:W-:Y:S02]  /*27c0*/  ISETP.GE.U32.AND P0, PT, R10, 0x1000, PT ;  /* 0x000010000a00780c */ /* 0x000fe40003f06070 */
        /* <DEDUP_REMOVED lines=8> */
[----:B------:R-:W-:-:S05]  /*2850*/  VIADD R2, R2, 0x1000 ;  /* 0x0000100002027836 */ /* 0x000fca0000000000 */
[----:B------:R-:W-:-:S13]  /*2860*/  ISETP.GT.U32.AND P0, PT, R2, R0, PT ;  /* 0x000000000200720c */ /* 0x000fda0003f04070 */
[----:B------:R-:W-:Y:S05]  /*2870*/  @!P0 BRA `(.L_x_139) ;  /* 0xfffffffc007c8947 */ /* 0x000fea000383ffff */
.L_x_137:
[----:B------:R-:W-:-:S13]  /*2880*/  ISETP.GE.U32.AND P0, PT, R2, R3, PT ;  /* 0x000000030200720c */ /* 0x000fda0003f06070 */
[----:B------:R-:W-:Y:S05]  /*2890*/  @P0 BRA `(.L_x_138) ;  /* 0x0000000000c00947 */ /* 0x000fea0003800000 */
[----:B------:R-:W-:Y:S01]  /*28a0*/  IMAD.IADD R0, R3, 0x1, -R2 ;  /* 0x0000000103007824 */ /* 0x000fe200078e0a02 */
[----:B------:R-:W-:Y:S04]  /*28b0*/  BSSY.RECONVERGENT B1, `(.L_x_138) ;  /* 0x000002e000017945 */ /* 0x000fe80003800200 */
[----:B------:R-:W-:-:S13]  /*28c0*/  ISETP.GE.AND P0, PT, R11, R0, PT ;  /* 0x000000000b00720c */ /* 0x000fda0003f06270 */
[----:B------:R-:W-:Y:S05]  /*28d0*/  @P0 BRA `(.L_x_140) ;  /* 0x0000000000ac0947 */ /* 0x000fea0003800000 */
[----:B------:R-:W-:Y:S01]  /*28e0*/  LOP3.LUT R4, RZ, R11, RZ, 0x33, !PT ;  /* 0x0000000bff047212 */ /* 0x000fe200078e33ff */
[----:B------:R-:W-:Y:S03]  /*28f0*/  BSSY.RECONVERGENT B2, `(.L_x_141) ;  /* 0x0000014000027945 */ /* 0x000fe60003800200 */
[----:B------:R-:W-:-:S04]  /*2900*/  IADD3 R4, PT, PT, -R2, R3, R4 ;  /* 0x0000000302047210 */ /* 0x000fc80007ffe104 */
[C---:B------:R-:W-:Y:S02]  /*2910*/  LOP3.LUT R3, R4.reuse, 0x300, RZ, 0xc0, !PT ;  /* 0x0000030004037812 */ /* 0x040fe400078ec0ff */
[----:B------:R-:W-:Y:S02]  /*2920*/  ISETP.GE.U32.AND P1, PT, R4, 0x300, PT ;  /* 0x000003000400780c */ /* 0x000fe40003f26070 */
[----:B------:R-:W-:Y:S01]  /*2930*/  ISETP.NE.AND P0, PT, R3, 0x300, PT ;  /* 0x000003000300780c */ /* 0x000fe20003f05270 */
[----:B------:R-:W-:-:S12]  /*2940*/  IMAD.MOV.U32 R3, RZ, RZ, R11 ;  /* 0x000000ffff037224 */ /* 0x000fd800078e000b */
[----:B------:R-:W-:Y:S05]  /*2950*/  @!P0 BRA `(.L_x_142) ;  /* 0x0000000000348947 */ /* 0x000fea0003800000 */
[----:B------:R-:W-:Y:S01]  /*2960*/  LEA.HI R3, R4, 0x1, RZ, 0x18 ;  /* 0x0000000104037811 */ /* 0x000fe200078fc0ff */
[----:B------:R-:W-:-:S03]  /*2970*/  IMAD.IADD R9, R11, 0x1, R2 ;  /* 0x000000010b097824 */ /* 0x000fc600078e0202 */
[----:B------:R-:W-:Y:S01]  /*2980*/  LOP3.LUT R4, R3, 0x3, RZ, 0xc0, !PT ;  /* 0x0000000303047812 */ /* 0x000fe200078ec0ff */
[----:B------:R-:W-:-:S04]  /*2990*/  IMAD.MOV.U32 R3, RZ, RZ, R11 ;  /* 0x000000ffff037224 */ /* 0x000fc800078e000b */
[----:B------:R-:W-:-:S07]  /*29a0*/  IMAD.MOV R8, RZ, RZ, -R4 ;  /* 0x000000ffff087224 */ /* 0x000fce00078e0a04 */
.L_x_143:
        /* <DEDUP_REMOVED lines=8> */
.L_x_142:
[----:B------:R-:W-:Y:S05]  /*2a30*/  BSYNC.RECONVERGENT B2 ;  /* 0x0000000000027941 */ /* 0x000fea0003800200 */
.L_x_141:
[----:B------:R-:W-:Y:S05]  /*2a40*/  @!P1 BRA `(.L_x_140) ;  /* 0x0000000000509947 */ /* 0x000fea0003800000 */
[C---:B------:R-:W-:Y:S02]  /*2a50*/  IMAD.IADD R15, R3.reuse, 0x1, R2 ;  /* 0x00000001030f7824 */ /* 0x040fe400078e0202 */
[----:B------:R-:W-:-:S07]  /*2a60*/  VIADD R14, R3, 0x200 ;  /* 0x00000200030e7836 */ /* 0x000fce0000000000 */
.L_x_144:
        /* <DEDUP_REMOVED lines=18> */
.L_x_140:
[----:B------:R-:W-:Y:S05]  /*2b90*/  BSYNC.RECONVERGENT B1 ;  /* 0x0000000000017941 */ /* 0x000fea0003800200 */
.L_x_138:
        /* <DEDUP_REMOVED lines=39> */
.L_x_114:
[----:B------:R-:W-:Y:S05]  /*2e10*/  BSYNC.RECONVERGENT B0 ;  /* 0x0000000000007941 */ /* 0x000fea0003800200 */
.L_x_98:
[----:B------:R-:W-:Y:S05]  /*2e20*/  @P0 EXIT ;  /* 0x000000000000094d */ /* 0x000fea0003800000 */
[----:B0-234-:R-:W0:Y:S01]  /*2e30*/  LDC.64 R2, c[0x0][0x388] ;  /* 0x0000e200ff027b82 */ /* 0x01de220000000a00 */
[----:B------:R-:W1:Y:S02]  /*2e40*/  LDCU UR4, c[0x0][0x398] ;  /* 0x00007300ff0477ac */ /* 0x000e640008000800 */
[----:B-1----:R-:W-:-:S05]  /*2e50*/  VIMNMX R5, PT, PT, R5, UR4, PT ;  /* 0x0000000405057c48 */ /* 0x002fca000bfe0100 */
[----:B0-----:R-:W-:Y:S01]  /*2e60*/  STG.E desc[UR6][R2.64], R5 ;  /* 0x0000000502007986 */ /* 0x001fe2000c101906 */
[----:B------:R-:W-:Y:S05]  /*2e70*/  EXIT ;  /* 0x000000000000794d */ /* 0x000fea0003800000 */
.L_x_145:
        /* <DEDUP_REMOVED lines=16> */
.L_x_149:


//--------------------- .text._ZN3cub18CUB_300001_SM_10006detail11EmptyKernelIvEEvv --------------------------
	.section	.text._ZN3cub18CUB_300001_SM_10006detail11EmptyKernelIvEEvv,"ax",@progbits
	.align	128
        .global         _ZN3cub18CUB_300001_SM_10006detail11EmptyKernelIvEEvv
        .type           _ZN3cub18CUB_300001_SM_10006detail11EmptyKernelIvEEvv,@function
        .size           _ZN3cub18CUB_300001_SM_10006detail11EmptyKernelIvEEvv,(.L_x_150 - _ZN3cub18CUB_300001_SM_10006detail11EmptyKernelIvEEvv)
        .other          _ZN3cub18CUB_300001_SM_10006detail11EmptyKernelIvEEvv,@"STO_CUDA_ENTRY STV_DEFAULT"
_ZN3cub18CUB_300001_SM_10006detail11EmptyKernelIvEEvv:
.text._ZN3cub18CUB_300001_SM_10006detail11EmptyKernelIvEEvv:
[----:B------:R-:W-:Y:S01]  /*0000*/  LDC R1, c[0x0][0x37c] ;  /* 0x0000df00ff017b82 */ /* 0x000fe20000000800 */
[----:B------:R-:W-:Y:S05]  /*0010*/  EXIT ;  /* 0x000000000000794d */ /* 0x000fea0003800000 */
.L_x_146:
        /* <DEDUP_REMOVED lines=14> */
.L_x_150:


//--------------------- .nv.shared._ZN3cub18CUB_300001_SM_10006detail6reduce28DeviceReduceSingleTileKernelINS2_10policy_hubIij9CustomMinE10Policy1000EPiS8_iS5_iiN4cuda3std3__410__identityEEEvT0_T1_T2_T3_T4_T6_ --------------------------
	.section	.nv.shared._ZN3cub18CUB_300001_SM_10006detail6reduce28DeviceReduceSingleTileKernelINS2_10policy_hubIij9CustomMinE10Policy1000EPiS8_iS5_iiN4cuda3std3__410__identityEEEvT0_T1_T2_T3_T4_T6_,"aw",@nobits
	.sectionflags	@""
	.align	4
.nv.shared._ZN3cub18CUB_300001_SM_10006detail6reduce28DeviceReduceSingleTileKernelINS2_10policy_hubIij9CustomMinE10Policy1000EPiS8_iS5_iiN4cuda3std3__410__identityEEEvT0_T1_T2_T3_T4_T6_:
	.zero		1068


//--------------------- .nv.shared.reserved.0     --------------------------
	.section	.nv.shared.reserved.0,"aw",@nobits
	.weak		__nv_reservedSMEM_offset_0_alias
	.size		__nv_reservedSMEM_offset_0_alias, 0, 64
	.other		__nv_reservedSMEM_offset_0_alias,@"STO_CUDA_RESERVED_SHARED STV_DEFAULT"
__nv_reservedSMEM_offset_0_alias:
	.zero		0
	.zero		64


//--------------------- .nv.global                --------------------------
	.section	.nv.global,"aw",@nobits
.nv.global:
	.type		_ZN34_INTERNAL_430a163b_4_k_cu_0da159926thrust24THRUST_300001_SM_1000_NS12placeholders2_5E,@object
	.size		_ZN34_INTERNAL_430a163b_4_k_cu_0da159926thrust24THRUST_300001_SM_1000_NS12placeholders2_5E,(_ZN34_INTERNAL_430a163b_4_k_cu_0da159924cuda3std3__45__cpo6cbeginE - _ZN34_INTERNAL_430a163b_4_k_cu_0da159926thrust24THRUST_300001_SM_1000_NS12placeholders2_5E)
_ZN34_INTERNAL_430a163b_4_k_cu_0da159926thrust24THRUST_300001_SM_1000_NS12placeholders2_5E:
	.zero		1
	.type		_ZN34_INTERNAL_430a163b_4_k_cu_0da159924cuda3std3__45__cpo6cbeginE,@object
	.size		_ZN34_INTERNAL_430a163b_4_k_cu_0da159924cuda3std3__45__cpo6cbeginE,(_ZN34_INTERNAL_430a163b_4_k_cu_0da159924cuda3std6ranges3__45__cpo6cbeginE - _ZN34_INTERNAL_430a163b_4_k_cu_0da159924cuda3std3__45__cpo6cbeginE)
_ZN34_INTERNAL_430a163b_4_k_cu_0da159924cuda3std3__45__cpo6cbeginE:
	.zero		1
	.type		_ZN34_INTERNAL_430a163b_4_k_cu_0da159924cuda3std6ranges3__45__cpo6cbeginE,@object
	.size		_ZN34_INTERNAL_430a163b_4_k_cu_0da159924cuda3std6ranges3__45__cpo6cbeginE,(_ZN34_INTERNAL_430a163b_4_k_cu_0da159924cuda3std3__48in_placeE - _ZN34_INTERNAL_430a163b_4_k_cu_0da159924cuda3std6ranges3__45__cpo6cbeginE)
_ZN34_INTERNAL_430a163b_4_k_cu_0da159924cuda3std6ranges3__45__cpo6cbeginE:
	.zero		1
	.type		_ZN34_INTERNAL_430a163b_4_k_cu_0da159924cuda3std3__48in_placeE,@object
	.size		_ZN34_INTERNAL_430a163b_4_k_cu_0da159924cuda3std3__48in_placeE,(_ZN34_INTERNAL_430a163b_4_k_cu_0da159924cuda3std6ranges3__45__cpo4sizeE - _ZN34_INTERNAL_430a163b_4_k_cu_0da159924cuda3std3__48in_placeE)
_ZN34_INTERNAL_430a163b_4_k_cu_0da159924cuda3std3__48in_placeE:
	.zero		1
	.type		_ZN34_INTERNAL_430a163b_4_k_cu_0da159924cuda3std6ranges3__45__cpo4sizeE,@object
	.size		_ZN34_INTERNAL_430a163b_4_k_cu_0da159924cuda3std6ranges3__45__cpo4sizeE,(_ZN34_INTERNAL_430a163b_4_k_cu_0da159926thrust24THRUST_300001_SM_1000_NS12placeholders2_9E - _ZN34_INTERNAL_430a163b_4_k_cu_0da159924cuda3std6ranges3__45__cpo4sizeE)
_ZN34_INTERNAL_430a163b_4_k_cu_0da159924cuda3std6ranges3__45__cpo4sizeE:
	.zero		1
	.type		_ZN34_INTERNAL_430a163b_4_k_cu_0da159926thrust24THRUST_300001_SM_1000_NS12placeholders2_9E,@object
	.size		_ZN34_INTERNAL_430a163b_4_k_cu_0da159926thrust24THRUST_300001_SM_1000_NS12placeholders2_9E,(_ZN34_INTERNAL_430a163b_4_k_cu_0da159924cuda3std3__45__cpo7crbeginE - _ZN34_INTERNAL_430a163b_4_k_cu_0da159926thrust24THRUST_300001_SM_1000_NS12placeholders2_9E)
_ZN34_INTERNAL_430a163b_4_k_cu_0da159926thrust24THRUST_300001_SM_1000_NS12placeholders2_9E:
	.zero		1
	.type		_ZN34_INTERNAL_430a163b_4_k_cu_0da159924cuda3std3__45__cpo7crbeginE,@object
	.size		_ZN34_INTERNAL_430a163b_4_k_cu_0da159924cuda3std3__45__cpo7crbeginE,(_ZN34_INTERNAL_430a163b_4_k_cu_0da159924cuda3std6ranges3__45__cpo4nextE - _ZN34_INTERNAL_430a163b_4_k_cu_0da159924cuda3std3__45__cpo7crbeginE)
_ZN34_INTERNAL_430a163b_4_k_cu_0da159924cuda3std3__45__cpo7crbeginE:
	.zero		1
	.type		_ZN34_INTERNAL_430a163b_4_k_cu_0da159924cuda3std6ranges3__45__cpo4nextE,@object
	.size		_ZN34_INTERNAL_430a163b_4_k_cu_0da159924cuda3std6ranges3__45__cpo4nextE,(_ZN34_INTERNAL_430a163b_4_k_cu_0da159924cuda3std6ranges3__45__cpo4swapE - _ZN34_INTERNAL_430a163b_4_k_cu_0da159924cuda3std6ranges3__45__cpo4nextE)
_ZN34_INTERNAL_430a163b_4_k_cu_0da159924cuda3std6ranges3__45__cpo4nextE:
	.zero		1
	.type		_ZN34_INTERNAL_430a163b_4_k_cu_0da159924cuda3std6ranges3__45__cpo4swapE,@object
	.size		_ZN34_INTERNAL_430a163b_4_k_cu_0da159924cuda3std6ranges3__45__cpo4swapE,(_ZN34_INTERNAL_430a163b_4_k_cu_0da159926thrust24THRUST_300001_SM_1000_NS12placeholders2_1E - _ZN34_INTERNAL_430a163b_4_k_cu_0da159924cuda3std6ranges3__45__cpo4swapE)
_ZN34_INTERNAL_430a163b_4_k_cu_0da159924cuda3std6ranges3__45__cpo4swapE:
	.zero		1
	.type		_ZN34_INTERNAL_430a163b_4_k_cu_0da159926thrust24THRUST_300001_SM_1000_NS12placeholders2_1E,@object
	.size		_ZN34_INTERNAL_430a163b_4_k_cu_0da159926thrust24THRUST_300001_SM_1000_NS12placeholders2_1E,(_ZN34_INTERNAL_430a163b_4_k_cu_0da159926thrust24THRUST_300001_SM_1000_NS12placeholders2_3E - _ZN34_INTERNAL_430a163b_4_k_cu_0da159926thrust24THRUST_300001_SM_1000_NS12placeholders2_1E)
_ZN34_INTERNAL_430a163b_4_k_cu_0da159926thrust24THRUST_300001_SM_1000_NS12placeholders2_1E:
	.zero		1
	.type		_ZN34_INTERNAL_430a163b_4_k_cu_0da159926thrust24THRUST_300001_SM_1000_NS12placeholders2_3E,@object
	.size		_ZN34_INTERNAL_430a163b_4_k_cu_0da159926thrust24THRUST_300001_SM_1000_NS12placeholders2_3E,(_ZN34_INTERNAL_430a163b_4_k_cu_0da159924cuda3std3__45__cpo5beginE - _ZN34_INTERNAL_430a163b_4_k_cu_0da159926thrust24THRUST_300001_SM_1000_NS12placeholders2_3E)
_ZN34_INTERNAL_430a163b_4_k_cu_0da159926thrust24THRUST_300001_SM_1000_NS12placeholders2_3E:
	.zero		1
	.type		_ZN34_INTERNAL_430a163b_4_k_cu_0da159924cuda3std3__45__cpo5beginE,@object
	.size		_ZN34_INTERNAL_430a163b_4_k_cu_0da159924cuda3std3__45__cpo5beginE,(_ZN34_INTERNAL_430a163b_4_k_cu_0da159924cuda3std6ranges3__45__cpo5beginE - _ZN34_INTERNAL_430a163b_4_k_cu_0da159924cuda3std3__45__cpo5beginE)
_ZN34_INTERNAL_430a163b_4_k_cu_0da159924cuda3std3__45__cpo5beginE:
	.zero		1
	.type		_ZN34_INTERNAL_430a163b_4_k_cu_0da159924cuda3std6ranges3__45__cpo5beginE,@object
	.size		_ZN34_INTERNAL_430a163b_4_k_cu_0da159924cuda3std6ranges3__45__cpo5beginE,(_ZN34_INTERNAL_430a163b_4_k_cu_0da159924cuda3std3__436_GLOBAL__N__430a163b_4_k_cu_0da159926ignoreE - _ZN34_INTERNAL_430a163b_4_k_cu_0da159924cuda3std6ranges3__45__cpo5beginE)
_ZN34_INTERNAL_430a163b_4_k_cu_0da159924cuda3std6ranges3__45__cpo5beginE:
	.zero		1
	.type		_ZN34_INTERNAL_430a163b_4_k_cu_0da159924cuda3std3__436_GLOBAL__N__430a163b_4_k_cu_0da159926ignoreE,@object
	.size		_ZN34_INTERNAL_430a163b_4_k_cu_0da159924cuda3std3__436_GLOBAL__N__430a163b_4_k_cu_0da159926ignoreE,(_ZN34_INTERNAL_430a163b_4_k_cu_0da159924cuda3std6ranges3__45__cpo4dataE - _ZN34_INTERNAL_430a163b_4_k_cu_0da159924cuda3std3__436_GLOBAL__N__430a163b_4_k_cu_0da159926ignoreE)
_ZN34_INTERNAL_430a163b_4_k_cu_0da159924cuda3std3__436_GLOBAL__N__430a163b_4_k_cu_0da159926ignoreE:
	.zero		1
	.type		_ZN34_INTERNAL_430a163b_4_k_cu_0da159924cuda3std6ranges3__45__cpo4dataE,@object
	.size		_ZN34_INTERNAL_430a163b_4_k_cu_0da159924cuda3std6ranges3__45__cpo4dataE,(_ZN34_INTERNAL_430a163b_4_k_cu_0da159926thrust24THRUST_300001_SM_1000_NS12placeholders2_7E - _ZN34_INTERNAL_430a163b_4_k_cu_0da159924cuda3std6ranges3__45__cpo4dataE)
_ZN34_INTERNAL_430a163b_4_k_cu_0da159924cuda3std6ranges3__45__cpo4dataE:
	.zero		1
	.type		_ZN34_INTERNAL_430a163b_4_k_cu_0da159926thrust24THRUST_300001_SM_1000_NS12placeholders2_7E,@object
	.size		_ZN34_INTERNAL_430a163b_4_k_cu_0da159926thrust24THRUST_300001_SM_1000_NS12placeholders2_7E,(_ZN34_INTERNAL_430a163b_4_k_cu_0da159924cuda3std3__45__cpo6rbeginE - _ZN34_INTERNAL_430a163b_4_k_cu_0da159926thrust24THRUST_300001_SM_1000_NS12placeholders2_7E)
_ZN34_INTERNAL_430a163b_4_k_cu_0da159926thrust24THRUST_300001_SM_1000_NS12placeholders2_7E:
	.zero		1
	.type		_ZN34_INTERNAL_430a163b_4_k_cu_0da159924cuda3std3__45__cpo6rbeginE,@object
	.size		_ZN34_INTERNAL_430a163b_4_k_cu_0da159924cuda3std3__45__cpo6rbeginE,(_ZN34_INTERNAL_430a163b_4_k_cu_0da159924cuda3std6ranges3__45__cpo7advanceE - _ZN34_INTERNAL_430a163b_4_k_cu_0da159924cuda3std3__45__cpo6rbeginE)
_ZN34_INTERNAL_430a163b_4_k_cu_0da159924cuda3std3__45__cpo6rbeginE:
	.zero		1
	.type		_ZN34_INTERNAL_430a163b_4_k_cu_0da159924cuda3std6ranges3__45__cpo7advanceE,@object
	.size		_ZN34_INTERNAL_430a163b_4_k_cu_0da159924cuda3std6ranges3__45__cpo7advanceE,(_ZN34_INTERNAL_430a163b_4_k_cu_0da159924cuda3std3__47nulloptE - _ZN34_INTERNAL_430a163b_4_k_cu_0da159924cuda3std6ranges3__45__cpo7advanceE)
_ZN34_INTERNAL_430a163b_4_k_cu_0da159924cuda3std6ranges3__45__cpo7advanceE:
	.zero		1
	.type		_ZN34_INTERNAL_430a163b_4_k_cu_0da159924cuda3std3__47nulloptE,@object
	.size		_ZN34_INTERNAL_430a163b_4_k_cu_0da159924cuda3std3__47nulloptE,(_ZN34_INTERNAL_430a163b_4_k_cu_0da159924cuda3std6ranges3__45__cpo8distanceE - _ZN34_INTERNAL_430a163b_4_k_cu_0da159924cuda3std3__47nulloptE)
_ZN34_INTERNAL_430a163b_4_k_cu_0da159924cuda3std3__47nulloptE:
	.zero		1
	.type		_ZN34_INTERNAL_430a163b_4_k_cu_0da159924cuda3std6ranges3__45__cpo8distanceE,@object
	.size		_ZN34_INTERNAL_430a163b_4_k_cu_0da159924cuda3std6ranges3__45__cpo8distanceE,(_ZN34_INTERNAL_430a163b_4_k_cu_0da159926thrust24THRUST_300001_SM_1000_NS12placeholders2_6E - _ZN34_INTERNAL_430a163b_4_k_cu_0da159924cuda3std6ranges3__45__cpo8distanceE)
_ZN34_INTERNAL_430a163b_4_k_cu_0da159924cuda3std6ranges3__45__cpo8distanceE:
	.zero		1
	.type		_ZN34_INTERNAL_430a163b_4_k_cu_0da159926thrust24THRUST_300001_SM_1000_NS12placeholders2_6E,@object
	.size		_ZN34_INTERNAL_430a163b_4_k_cu_0da159926thrust24THRUST_300001_SM_1000_NS12placeholders2_6E,(_ZN34_INTERNAL_430a163b_4_k_cu_0da159924cuda3std3__45__cpo4cendE - _ZN34_INTERNAL_430a163b_4_k_cu_0da159926thrust24THRUST_300001_SM_1000_NS12placeholders2_6E)
_ZN34_INTERNAL_430a163b_4_k_cu_0da159926thrust24THRUST_300001_SM_1000_NS12placeholders2_6E:
	.zero		1
	.type		_ZN34_INTERNAL_430a163b_4_k_cu_0da159924cuda3std3__45__cpo4cendE,@object
	.size		_ZN34_INTERNAL_430a163b_4_k_cu_0da159924cuda3std3__45__cpo4cendE,(_ZN34_INTERNAL_430a163b_4_k_cu_0da159924cuda3std6ranges3__45__cpo4cendE - _ZN34_INTERNAL_430a163b_4_k_cu_0da159924cuda3std3__45__cpo4cendE)
_ZN34_INTERNAL_430a163b_4_k_cu_0da159924cuda3std3__45__cpo4cendE:
	.zero		1
	.type		_ZN34_INTERNAL_430a163b_4_k_cu_0da159924cuda3std6ranges3__45__cpo4cendE,@object
	.size		_ZN34_INTERNAL_430a163b_4_k_cu_0da159924cuda3std6ranges3__45__cpo4cendE,(_ZN34_INTERNAL_430a163b_4_k_cu_0da159924cuda3std3__420unreachable_sentinelE - _ZN34_INTERNAL_430a163b_4_k_cu_0da159924cuda3std6ranges3__45__cpo4cendE)
_ZN34_INTERNAL_430a163b_4_k_cu_0da159924cuda3std6ranges3__45__cpo4cendE:
	.zero		1
	.type		_ZN34_INTERNAL_430a163b_4_k_cu_0da159924cuda3std3__420unreachable_sentinelE,@object
	.size		_ZN34_INTERNAL_430a163b_4_k_cu_0da159924cuda3std3__420unreachable_sentinelE,(_ZN34_INTERNAL_430a163b_4_k_cu_0da159924cuda3std6ranges3__45__cpo5ssizeE - _ZN34_INTERNAL_430a163b_4_k_cu_0da159924cuda3std3__420unreachable_sentinelE)
_ZN34_INTERNAL_430a163b_4_k_cu_0da159924cuda3std3__420unreachable_sentinelE:
	.zero		1
	.type		_ZN34_INTERNAL_430a163b_4_k_cu_0da159924cuda3std6ranges3__45__cpo5ssizeE,@object
	.size		_ZN34_INTERNAL_430a163b_4_k_cu_0da159924cuda3std6ranges3__45__cpo5ssizeE,(_ZN34_INTERNAL_430a163b_4_k_cu_0da159926thrust24THRUST_300001_SM_1000_NS12placeholders3_10E - _ZN34_INTERNAL_430a163b_4_k_cu_0da159924cuda3std6ranges3__45__cpo5ssizeE)
_ZN34_INTERNAL_430a163b_4_k_cu_0da159924cuda3std6ranges3__45__cpo5ssizeE:
	.zero		1
	.type		_ZN34_INTERNAL_430a163b_4_k_cu_0da159926thrust24THRUST_300001_SM_1000_NS12placeholders3_10E,@object
	.size		_ZN34_INTERNAL_430a163b_4_k_cu_0da159926thrust24THRUST_300001_SM_1000_NS12placeholders3_10E,(_ZN34_INTERNAL_430a163b_4_k_cu_0da159924cuda3std3__45__cpo5crendE - _ZN34_INTERNAL_430a163b_4_k_cu_0da159926thrust24THRUST_300001_SM_1000_NS12placeholders3_10E)
_ZN34_INTERNAL_430a163b_4_k_cu_0da159926thrust24THRUST_300001_SM_1000_NS12placeholders3_10E:
	.zero		1
	.type		_ZN34_INTERNAL_430a163b_4_k_cu_0da159924cuda3std3__45__cpo5crendE,@object
	.size		_ZN34_INTERNAL_430a163b_4_k_cu_0da159924cuda3std3__45__cpo5crendE,(_ZN34_INTERNAL_430a163b_4_k_cu_0da159924cuda3std6ranges3__45__cpo4prevE - _ZN34_INTERNAL_430a163b_4_k_cu_0da159924cuda3std3__45__cpo5crendE)
_ZN34_INTERNAL_430a163b_4_k_cu_0da159924cuda3std3__45__cpo5crendE:
	.zero		1
	.type		_ZN34_INTERNAL_430a163b_4_k_cu_0da159924cuda3std6ranges3__45__cpo4prevE,@object
	.size		_ZN34_INTERNAL_430a163b_4_k_cu_0da159924cuda3std6ranges3__45__cpo4prevE,(_ZN34_INTERNAL_430a163b_4_k_cu_0da159924cuda3std6ranges3__45__cpo9iter_moveE - _ZN34_INTERNAL_430a163b_4_k_cu_0da159924cuda3std6ranges3__45__cpo4prevE)
_ZN34_INTERNAL_430a163b_4_k_cu_0da159924cuda3std6ranges3__45__cpo4prevE:
	.zero		1
	.type		_ZN34_INTERNAL_430a163b_4_k_cu_0da159924cuda3std6ranges3__45__cpo9iter_moveE,@object
	.size		_ZN34_INTERNAL_430a163b_4_k_cu_0da159924cuda3std6ranges3__45__cpo9iter_moveE,(_ZN34_INTERNAL_430a163b_4_k_cu_0da159926thrust24THRUST_300001_SM_1000_NS12placeholders2_2E - _ZN34_INTERNAL_430a163b_4_k_cu_0da159924cuda3std6ranges3__45__cpo9iter_moveE)
_ZN34_INTERNAL_430a163b_4_k_cu_0da159924cuda3std6ranges3__45__cpo9iter_moveE:
	.zero		1
	.type		_ZN34_INTERNAL_430a163b_4_k_cu_0da159926thrust24THRUST_300001_SM_1000_NS12placeholders2_2E,@object
	.size		_ZN34_INTERNAL_430a163b_4_k_cu_0da159926thrust24THRUST_300001_SM_1000_NS12placeholders2_2E,(_ZN34_INTERNAL_430a163b_4_k_cu_0da159926thrust24THRUST_300001_SM_1000_NS12placeholders2_4E - _ZN34_INTERNAL_430a163b_4_k_cu_0da159926thrust24THRUST_300001_SM_1000_NS12placeholders2_2E)
_ZN34_INTERNAL_430a163b_4_k_cu_0da159926thrust24THRUST_300001_SM_1000_NS12placeholders2_2E:
	.zero		1
	.type		_ZN34_INTERNAL_430a163b_4_k_cu_0da159926thrust24THRUST_300001_SM_1000_NS12placeholders2_4E,@object
	.size		_ZN34_INTERNAL_430a163b_4_k_cu_0da159926thrust24THRUST_300001_SM_1000_NS12placeholders2_4E,(_ZN34_INTERNAL_430a163b_4_k_cu_0da159924cuda3std3__45__cpo3endE - _ZN34_INTERNAL_430a163b_4_k_cu_0da159926thrust24THRUST_300001_SM_1000_NS12placeholders2_4E)
_ZN34_INTERNAL_430a163b_4_k_cu_0da159926thrust24THRUST_300001_SM_1000_NS12placeholders2_4E:
	.zero		1
	.type		_ZN34_INTERNAL_430a163b_4_k_cu_0da159924cuda3std3__45__cpo3endE,@object
	.size		_ZN34_INTERNAL_430a163b_4_k_cu_0da159924cuda3std3__45__cpo3endE,(_ZN34_INTERNAL_430a163b_4_k_cu_0da159924cuda3std6ranges3__45__cpo3endE - _ZN34_INTERNAL_430a163b_4_k_cu_0da159924cuda3std3__45__cpo3endE)
_ZN34_INTERNAL_430a163b_4_k_cu_0da159924cuda3std3__45__cpo3endE:
	.zero		1
	.type		_ZN34_INTERNAL_430a163b_4_k_cu_0da159924cuda3std6ranges3__45__cpo3endE,@object
	.size		_ZN34_INTERNAL_430a163b_4_k_cu_0da159924cuda3std6ranges3__45__cpo3endE,(_ZN34_INTERNAL_430a163b_4_k_cu_0da159924cuda3std3__419piecewise_constructE - _ZN34_INTERNAL_430a163b_4_k_cu_0da159924cuda3std6ranges3__45__cpo3endE)
_ZN34_INTERNAL_430a163b_4_k_cu_0da159924cuda3std6ranges3__45__cpo3endE:
	.zero		1
	.type		_ZN34_INTERNAL_430a163b_4_k_cu_0da159924cuda3std3__419piecewise_constructE,@object
	.size		_ZN34_INTERNAL_430a163b_4_k_cu_0da159924cuda3std3__419piecewise_constructE,(_ZN34_INTERNAL_430a163b_4_k_cu_0da159924cuda3std6ranges3__45__cpo5cdataE - _ZN34_INTERNAL_430a163b_4_k_cu_0da159924cuda3std3__419piecewise_constructE)
_ZN34_INTERNAL_430a163b_4_k_cu_0da159924cuda3std3__419piecewise_constructE:
	.zero		1
	.type		_ZN34_INTERNAL_430a163b_4_k_cu_0da159924cuda3std6ranges3__45__cpo5cdataE,@object
	.size		_ZN34_INTERNAL_430a163b_4_k_cu_0da159924cuda3std6ranges3__45__cpo5cdataE,(_ZN34_INTERNAL_430a163b_4_k_cu_0da159926thrust24THRUST_300001_SM_1000_NS12placeholders2_8E - _ZN34_INTERNAL_430a163b_4_k_cu_0da159924cuda3std6ranges3__45__cpo5cdataE)
_ZN34_INTERNAL_430a163b_4_k_cu_0da159924cuda3std6ranges3__45__cpo5cdataE:
	.zero		1
	.type		_ZN34_INTERNAL_430a163b_4_k_cu_0da159926thrust24THRUST_300001_SM_1000_NS12placeholders2_8E,@object
	.size		_ZN34_INTERNAL_430a163b_4_k_cu_0da159926thrust24THRUST_300001_SM_1000_NS12placeholders2_8E,(_ZN34_INTERNAL_430a163b_4_k_cu_0da159924cuda3std3__45__cpo4rendE - _ZN34_INTERNAL_430a163b_4_k_cu_0da159926thrust24THRUST_300001_SM_1000_NS12placeholders2_8E)
_ZN34_INTERNAL_430a163b_4_k_cu_0da159926thrust24THRUST_300001_SM_1000_NS12placeholders2_8E:
	.zero		1
	.type		_ZN34_INTERNAL_430a163b_4_k_cu_0da159924cuda3std3__45__cpo4rendE,@object
	.size		_ZN34_INTERNAL_430a163b_4_k_cu_0da159924cuda3std3__45__cpo4rendE,(_ZN34_INTERNAL_430a163b_4_k_cu_0da159924cuda3std6ranges3__45__cpo9iter_swapE - _ZN34_INTERNAL_430a163b_4_k_cu_0da159924cuda3std3__45__cpo4rendE)
_ZN34_INTERNAL_430a163b_4_k_cu_0da159924cuda3std3__45__cpo4rendE:
	.zero		1
	.type		_ZN34_INTERNAL_430a163b_4_k_cu_0da159924cuda3std6ranges3__45__cpo9iter_swapE,@object
	.size		_ZN34_INTERNAL_430a163b_4_k_cu_0da159924cuda3std6ranges3__45__cpo9iter_swapE,(_ZN34_INTERNAL_430a163b_4_k_cu_0da159924cuda3std3__48unexpectE - _ZN34_INTERNAL_430a163b_4_k_cu_0da159924cuda3std6ranges3__45__cpo9iter_swapE)
_ZN34_INTERNAL_430a163b_4_k_cu_0da159924cuda3std6ranges3__45__cpo9iter_swapE:
	.zero		1
	.type		_ZN34_INTERNAL_430a163b_4_k_cu_0da159924cuda3std3__48unexpectE,@object
	.size		_ZN34_INTERNAL_430a163b_4_k_cu_0da159924cuda3std3__48unexpectE,(_ZN34_INTERNAL_430a163b_4_k_cu_0da159926thrust24THRUST_300001_SM_1000_NS6system6detail10sequential3seqE - _ZN34_INTERNAL_430a163b_4_k_cu_0da159924cuda3std3__48unexpectE)
_ZN34_INTERNAL_430a163b_4_k_cu_0da159924cuda3std3__48unexpectE:
	.zero		1
	.type		_ZN34_INTERNAL_430a163b_4_k_cu_0da159926thrust24THRUST_300001_SM_1000_NS6system6detail10sequential3seqE,@object
	.size		_ZN34_INTERNAL_430a163b_4_k_cu_0da159926thrust24THRUST_300001_SM_1000_NS6system6detail10sequential3seqE,(.L_29 - _ZN34_INTERNAL_430a163b_4_k_cu_0da159926thrust24THRUST_300001_SM_1000_NS6system6detail10sequential3seqE)
_ZN34_INTERNAL_430a163b_4_k_cu_0da159926thrust24THRUST_300001_SM_1000_NS6system6detail10sequential3seqE:
	.zero		1
.L_29:


//--------------------- .nv.shared._ZN3cub18CUB_300001_SM_10006detail6reduce18DeviceReduceKernelINS2_10policy_hubIij9CustomMinE10Policy1000EPijS5_iN4cuda3std3__410__identityEEEvT0_PT3_T1_NS0_13GridEvenShareISG_EET2_T4_ --------------------------
	.section	.nv.shared._ZN3cub18CUB_300001_SM_10006detail6reduce18DeviceReduceKernelINS2_10policy_hubIij9CustomMinE10Policy1000EPijS5_iN4cuda3std3__410__identityEEEvT0_PT3_T1_NS0_13GridEvenShareISG_EET2_T4_,"aw",@nobits
	.sectionflags	@""
	.align	4
.nv.shared._ZN3cub18CUB_300001_SM_10006detail6reduce18DeviceReduceKernelINS2_10policy_hubIij9CustomMinE10Policy1000EPijS5_iN4cuda3std3__410__identityEEEvT0_PT3_T1_NS0_13GridEvenShareISG_EET2_T4_:
	.zero		1068


//--------------------- .nv.shared._ZN3cub18CUB_300001_SM_10006detail6reduce28DeviceReduceSingleTileKernelINS2_10policy_hubIij9CustomMinE10Policy1000EPiS8_jS5_iiN4cuda3std3__410__identityEEEvT0_T1_T2_T3_T4_T6_ --------------------------
	.section	.nv.shared._ZN3cub18CUB_300001_SM_10006detail6reduce28DeviceReduceSingleTileKernelINS2_10policy_hubIij9CustomMinE10Policy1000EPiS8_jS5_iiN4cuda3std3__410__identityEEEvT0_T1_T2_T3_T4_T6_,"aw",@nobits
	.sectionflags	@""
	.align	4
.nv.shared._ZN3cub18CUB_300001_SM_10006detail6reduce28DeviceReduceSingleTileKernelINS2_10policy_hubIij9CustomMinE10Policy1000EPiS8_jS5_iiN4cuda3std3__410__identityEEEvT0_T1_T2_T3_T4_T6_:
	.zero		1068


//--------------------- .nv.constant0._ZN3cub18CUB_300001_SM_10006detail6reduce28DeviceReduceSingleTileKernelINS2_10policy_hubIij9CustomMinE10Policy1000EPiS8_iS5_iiN4cuda3std3__410__identityEEEvT0_T1_T2_T3_T4_T6_ --------------------------
	.section	.nv.constant0._ZN3cub18CUB_300001_SM_10006detail6reduce28DeviceReduceSingleTileKernelINS2_10policy_hubIij9CustomMinE10Policy1000EPiS8_iS5_iiN4cuda3std3__410__identityEEEvT0_T1_T2_T3_T4_T6_,"a",@progbits
	.sectionflags	@""
	.align	4
.nv.constant0._ZN3cub18CUB_300001_SM_10006detail6reduce28DeviceReduceSingleTileKernelINS2_10policy_hubIij9CustomMinE10Policy1000EPiS8_iS5_iiN4cuda3std3__410__identityEEEvT0_T1_T2_T3_T4_T6_:
	.zero		925


//--------------------- .nv.constant0._ZN3cub18CUB_300001_SM_10006detail6reduce18DeviceReduceKernelINS2_10policy_hubIij9CustomMinE10Policy1000EPijS5_iN4cuda3std3__410__identityEEEvT0_PT3_T1_NS0_13GridEvenShareISG_EET2_T4_ --------------------------
	.section	.nv.constant0._ZN3cub18CUB_300001_SM_10006detail6reduce18DeviceReduceKernelINS2_10policy_hubIij9CustomMinE10Policy1000EPijS5_iN4cuda3std3__410__identityEEEvT0_PT3_T1_NS0_13GridEvenShareISG_EET2_T4_,"a",@progbits
	.sectionflags	@""
	.align	4
.nv.constant0._ZN3cub18CUB_300001_SM_10006detail6reduce18DeviceReduceKernelINS2_10policy_hubIij9CustomMinE10Policy1000EPijS5_iN4cuda3std3__410__identityEEEvT0_PT3_T1_NS0_13GridEvenShareISG_EET2_T4_:
	.zero		958


//--------------------- .nv.constant0._ZN3cub18CUB_300001_SM_10006detail6reduce28DeviceReduceSingleTileKernelINS2_10policy_hubIij9CustomMinE10Policy1000EPiS8_jS5_iiN4cuda3std3__410__identityEEEvT0_T1_T2_T3_T4_T6_ --------------------------
	.section	.nv.constant0._ZN3cub18CUB_300001_SM_10006detail6reduce28DeviceReduceSingleTileKernelINS2_10policy_hubIij9CustomMinE10Policy1000EPiS8_jS5_iiN4cuda3std3__410__identityEEEvT0_T1_T2_T3_T4_T6_,"a",@progbits
	.sectionflags	@""
	.align	4
.nv.constant0._ZN3cub18CUB_300001_SM_10006detail6reduce28DeviceReduceSingleTileKernelINS2_10policy_hubIij9CustomMinE10Policy1000EPiS8_jS5_iiN4cuda3std3__410__identityEEEvT0_T1_T2_T3_T4_T6_:
	.zero		925


//--------------------- .nv.constant0._ZN3cub18CUB_300001_SM_10006detail11EmptyKernelIvEEvv --------------------------
	.section	.nv.constant0._ZN3cub18CUB_300001_SM_10006detail11EmptyKernelIvEEvv,"a",@progbits
	.sectionflags	@""
	.align	4
.nv.constant0._ZN3cub18CUB_300001_SM_10006detail11EmptyKernelIvEEvv:
	.zero		896


//--------------------- SYMBOLS --------------------------

	.type		.nv.reservedSmem.offset0,@object
	.size		.nv.reservedSmem.offset0,0x4
	.type		.nv.reservedSmem.cap,@object
	.size		.nv.reservedSmem.cap,0x4
